	.target	sm_100a

	.elftype	@"ET_EXEC"


//--------------------- .note.nv.tkinfo           --------------------------
	.section	.note.nv.tkinfo,"",@"SHT_NOTE"
	.sectionflags	@"SHF_NOTE_NV_TKINFO"
	.tkinfo
        /*0018*/ 	.word	0x00000002
        /*0030*/ 	.string	""
        /*0030*/ 	.string	"ptxas"
        /*0030*/ 	.string	"Cuda compilation tools, release 13.0, V13.0.88"
        /*0030*/ 	.string	"Build cuda_13.0.r13.0/compiler.36424714_0"
        /*0030*/ 	.string	"-arch sm_100a -m 64 "



//--------------------- .note.nv.cuinfo           --------------------------
	.section	.note.nv.cuinfo,"",@"SHT_NOTE"
	.sectionflags	@"SHF_NOTE_NV_CUINFO"
        /*0018*/ 	.short	0x0002
        /*001a*/ 	.short	0x0064
        /*001c*/ 	.short	0x0082
	.zero		2


//--------------------- .nv.info                  --------------------------
	.section	.nv.info,"",@"SHT_CUDA_INFO"
	.align	4


	//----- nvinfo : EIATTR_REGCOUNT
	.align		4
        /*0000*/ 	.byte	0x04, 0x2f
        /*0002*/ 	.short	(.L_19 - .L_18)
	.align		4
.L_18:
        /*0004*/ 	.word	index@(_ZN7cutlass13device_kernelINS_4conv6kernel13ConvUniversalINS1_16ConvProblemShapeILNS1_8OperatorE1ELi2EEENS1_10collective14CollectiveConvINS1_47MainloopSm100TmaUmmaWarpSpecializedImplicitGemmILS5_1ELi9ELi2ELi1ELi2EN4cute5tupleIJNSA_1CILi2EEENSC_ILi1EEESE_EEEEENSB_IJNSC_ILi256EEENSC_ILi64EEENSB_IJNSC_ILi32EEEEEEEEENS_10tfloat32_tESM_NSA_8TiledMMAINSA_8MMA_AtomIJNSA_23SM100_MMA_TF32_2x1SM_SSISM_SM_fLi256ELi64ELNSA_4UMMA5MajorE0ELSR_1ELNSQ_7ScaleInE0ELSS_0EEEEEENSA_6LayoutINSB_IJSE_SE_SE_EEENSB_IJNSC_ILi0EEESX_SX_EEEEENSB_IJNSA_10UnderscoreES10_S10_EEEEENS7_6detail27Sm100ImplicitGemmTileTraitsINSA_25SM100_TMA_2SM_LOAD_IM2COLENSA_14ComposedLayoutINSA_7SwizzleILi3ELi4ELi3EEENSA_18smem_ptr_flag_bitsILi32EEENSV_INSB_IJNSC_ILi8EEESJ_EEENSB_IJSJ_SE_EEEEEEEvEENS14_INSA_18SM100_TMA_2SM_LOADENS16_INS17_ILi2ELi5ELi2EEES1A_NSV_INSB_IJSJ_NSC_ILi4EEEEEENSB_IJSE_SJ_EEEEEEEvEEEENS_8epilogue10collective18CollectiveEpilogueINS1Q_23Sm100TmaWarpSpecializedILi4ELi2ELi16ELb1ELb0EEEJNSB_IJNSC_ILi128EEESI_SK_EEENSB_IJNSV_IS1V_SE_EENSV_INSC_ILi16EEESE_EEEEESM_NSB_IJNSB_IJlllEEESE_SX_EEESM_S22_NS1Q_6fusion15FusionCallbacksIS1U_NS23_17LinearCombinationISM_fSM_fLNS_15FloatRoundStyleE2EEES1W_S20_JEEENSA_5SM1004TMEM4LOAD26SM100_TMEM_LOAD_32dp32b16xENSA_20SM90_TMA_LOAD_IM2COLENS16_INS17_ILi2ELi4ELi3EEES1A_NSV_INSB_IJS1B_S1Y_EEENSB_IJS1Y_SE_EEEEEEENSA_39AutoVectorizingCopyWithAssumedAlignmentILi128EEENSA_21SM90_TMA_STORE_IM2COLES2I_S2K_S2K_EEEvvEEEEvNT_6ParamsE)
        /*0008*/ 	.word	0x00000060


	//----- nvinfo : EIATTR_FRAME_SIZE
	.align		4
.L_19:
        /*000c*/ 	.byte	0x04, 0x11
        /*000e*/ 	.short	(.L_21 - .L_20)
	.align		4
.L_20:
        /*0010*/ 	.word	index@($__internal_2_$__cuda_sm10x_tcgen05_guardrail_trap_unallocated_columns_being_dealloced)
        /*0014*/ 	.word	0x00000008


	//----- nvinfo : EIATTR_FRAME_SIZE
	.align		4
.L_21:
        /*0018*/ 	.byte	0x04, 0x11
        /*001a*/ 	.short	(.L_23 - .L_22)
	.align		4
.L_22:
        /*001c*/ 	.word	index@($__internal_1_$__cuda_sm10x_tcgen05_guardrail_trap_phase_invalid_during_alloc)
        /*0020*/ 	.word	0x00000008


	//----- nvinfo : EIATTR_FRAME_SIZE
	.align		4
.L_23:
        /*0024*/ 	.byte	0x04, 0x11
        /*0026*/ 	.short	(.L_25 - .L_24)
	.align		4
.L_24:
        /*0028*/ 	.word	index@($__internal_0_$__cuda_sm10x_tcgen05_guardrail_trap_col_being_dealloced_not_returned_by_alloc)
        /*002c*/ 	.word	0x00000008


	//----- nvinfo : EIATTR_FRAME_SIZE
	.align		4
.L_25:
        /*0030*/ 	.byte	0x04, 0x11
        /*0032*/ 	.short	(.L_27 - .L_26)
	.align		4
.L_26:
        /*0034*/ 	.word	index@(_ZN7cutlass13device_kernelINS_4conv6kernel13ConvUniversalINS1_16ConvProblemShapeILNS1_8OperatorE1ELi2EEENS1_10collective14CollectiveConvINS1_47MainloopSm100TmaUmmaWarpSpecializedImplicitGemmILS5_1ELi9ELi2ELi1ELi2EN4cute5tupleIJNSA_1CILi2EEENSC_ILi1EEESE_EEEEENSB_IJNSC_ILi256EEENSC_ILi64EEENSB_IJNSC_ILi32EEEEEEEEENS_10tfloat32_tESM_NSA_8TiledMMAINSA_8MMA_AtomIJNSA_23SM100_MMA_TF32_2x1SM_SSISM_SM_fLi256ELi64ELNSA_4UMMA5MajorE0ELSR_1ELNSQ_7ScaleInE0ELSS_0EEEEEENSA_6LayoutINSB_IJSE_SE_SE_EEENSB_IJNSC_ILi0EEESX_SX_EEEEENSB_IJNSA_10UnderscoreES10_S10_EEEEENS7_6detail27Sm100ImplicitGemmTileTraitsINSA_25SM100_TMA_2SM_LOAD_IM2COLENSA_14ComposedLayoutINSA_7SwizzleILi3ELi4ELi3EEENSA_18smem_ptr_flag_bitsILi32EEENSV_INSB_IJNSC_ILi8EEESJ_EEENSB_IJSJ_SE_EEEEEEEvEENS14_INSA_18SM100_TMA_2SM_LOADENS16_INS17_ILi2ELi5ELi2EEES1A_NSV_INSB_IJSJ_NSC_ILi4EEEEEENSB_IJSE_SJ_EEEEEEEvEEEENS_8epilogue10collective18CollectiveEpilogueINS1Q_23Sm100TmaWarpSpecializedILi4ELi2ELi16ELb1ELb0EEEJNSB_IJNSC_ILi128EEESI_SK_EEENSB_IJNSV_IS1V_SE_EENSV_INSC_ILi16EEESE_EEEEESM_NSB_IJNSB_IJlllEEESE_SX_EEESM_S22_NS1Q_6fusion15FusionCallbacksIS1U_NS23_17LinearCombinationISM_fSM_fLNS_15FloatRoundStyleE2EEES1W_S20_JEEENSA_5SM1004TMEM4LOAD26SM100_TMEM_LOAD_32dp32b16xENSA_20SM90_TMA_LOAD_IM2COLENS16_INS17_ILi2ELi4ELi3EEES1A_NSV_INSB_IJS1B_S1Y_EEENSB_IJS1Y_SE_EEEEEEENSA_39AutoVectorizingCopyWithAssumedAlignmentILi128EEENSA_21SM90_TMA_STORE_IM2COLES2I_S2K_S2K_EEEvvEEEEvNT_6ParamsE)
        /*0038*/ 	.word	0x00000008


	//----- nvinfo : EIATTR_MIN_STACK_SIZE
	.align		4
.L_27:
        /*003c*/ 	.byte	0x04, 0x12
        /*003e*/ 	.short	(.L_29 - .L_28)
	.align		4
.L_28:
        /*0040*/ 	.word	index@(_ZN7cutlass13device_kernelINS_4conv6kernel13ConvUniversalINS1_16ConvProblemShapeILNS1_8OperatorE1ELi2EEENS1_10collective14CollectiveConvINS1_47MainloopSm100TmaUmmaWarpSpecializedImplicitGemmILS5_1ELi9ELi2ELi1ELi2EN4cute5tupleIJNSA_1CILi2EEENSC_ILi1EEESE_EEEEENSB_IJNSC_ILi256EEENSC_ILi64EEENSB_IJNSC_ILi32EEEEEEEEENS_10tfloat32_tESM_NSA_8TiledMMAINSA_8MMA_AtomIJNSA_23SM100_MMA_TF32_2x1SM_SSISM_SM_fLi256ELi64ELNSA_4UMMA5MajorE0ELSR_1ELNSQ_7ScaleInE0ELSS_0EEEEEENSA_6LayoutINSB_IJSE_SE_SE_EEENSB_IJNSC_ILi0EEESX_SX_EEEEENSB_IJNSA_10UnderscoreES10_S10_EEEEENS7_6detail27Sm100ImplicitGemmTileTraitsINSA_25SM100_TMA_2SM_LOAD_IM2COLENSA_14ComposedLayoutINSA_7SwizzleILi3ELi4ELi3EEENSA_18smem_ptr_flag_bitsILi32EEENSV_INSB_IJNSC_ILi8EEESJ_EEENSB_IJSJ_SE_EEEEEEEvEENS14_INSA_18SM100_TMA_2SM_LOADENS16_INS17_ILi2ELi5ELi2EEES1A_NSV_INSB_IJSJ_NSC_ILi4EEEEEENSB_IJSE_SJ_EEEEEEEvEEEENS_8epilogue10collective18CollectiveEpilogueINS1Q_23Sm100TmaWarpSpecializedILi4ELi2ELi16ELb1ELb0EEEJNSB_IJNSC_ILi128EEESI_SK_EEENSB_IJNSV_IS1V_SE_EENSV_INSC_ILi16EEESE_EEEEESM_NSB_IJNSB_IJlllEEESE_SX_EEESM_S22_NS1Q_6fusion15FusionCallbacksIS1U_NS23_17LinearCombinationISM_fSM_fLNS_15FloatRoundStyleE2EEES1W_S20_JEEENSA_5SM1004TMEM4LOAD26SM100_TMEM_LOAD_32dp32b16xENSA_20SM90_TMA_LOAD_IM2COLENS16_INS17_ILi2ELi4ELi3EEES1A_NSV_INSB_IJS1B_S1Y_EEENSB_IJS1Y_SE_EEEEEEENSA_39AutoVectorizingCopyWithAssumedAlignmentILi128EEENSA_21SM90_TMA_STORE_IM2COLES2I_S2K_S2K_EEEvvEEEEvNT_6ParamsE)
        /*0044*/ 	.word	0x00000008
.L_29:


//--------------------- .nv.compat                --------------------------
	.section	.nv.compat,"",@"SHT_CUDA_COMPAT_INFO"
	.align	4
        /*0000*/ 	.byte	0x02, 0x09, 0x01, 0x00, 0x02, 0x02, 0x02, 0x00, 0x02, 0x05, 0x05, 0x00, 0x03, 0x07, 0x01, 0x01
        /*0010*/ 	.byte	0x02, 0x03, 0x01, 0x00, 0x02, 0x06, 0x01, 0x00, 0x04, 0x0b, 0x08, 0x00, 0x09, 0x00, 0x00, 0x00
        /*0020*/ 	.byte	0x00, 0x00, 0x00, 0x00


//--------------------- .nv.info._ZN7cutlass13device_kernelINS_4conv6kernel13ConvUniversalINS1_16ConvProblemShapeILNS1_8OperatorE1ELi2EEENS1_10collective14CollectiveConvINS1_47MainloopSm100TmaUmmaWarpSpecializedImplicitGemmILS5_1ELi9ELi2ELi1ELi2EN4cute5tupleIJNSA_1CILi2EEENSC_ILi1EEESE_EEEEENSB_IJNSC_ILi256EEENSC_ILi64EEENSB_IJNSC_ILi32EEEEEEEEENS_10tfloat32_tESM_NSA_8TiledMMAINSA_8MMA_AtomIJNSA_23SM100_MMA_TF32_2x1SM_SSISM_SM_fLi256ELi64ELNSA_4UMMA5MajorE0ELSR_1ELNSQ_7ScaleInE0ELSS_0EEEEEENSA_6LayoutINSB_IJSE_SE_SE_EEENSB_IJNSC_ILi0EEESX_SX_EEEEENSB_IJNSA_10UnderscoreES10_S10_EEEEENS7_6detail27Sm100ImplicitGemmTileTraitsINSA_25SM100_TMA_2SM_LOAD_IM2COLENSA_14ComposedLayoutINSA_7SwizzleILi3ELi4ELi3EEENSA_18smem_ptr_flag_bitsILi32EEENSV_INSB_IJNSC_ILi8EEESJ_EEENSB_IJSJ_SE_EEEEEEEvEENS14_INSA_18SM100_TMA_2SM_LOADENS16_INS17_ILi2ELi5ELi2EEES1A_NSV_INSB_IJSJ_NSC_ILi4EEEEEENSB_IJSE_SJ_EEEEEEEvEEEENS_8epilogue10collective18CollectiveEpilogueINS1Q_23Sm100TmaWarpSpecializedILi4ELi2ELi16ELb1ELb0EEEJNSB_IJNSC_ILi128EEESI_SK_EEENSB_IJNSV_IS1V_SE_EENSV_INSC_ILi16EEESE_EEEEESM_NSB_IJNSB_IJlllEEESE_SX_EEESM_S22_NS1Q_6fusion15FusionCallbacksIS1U_NS23_17LinearCombinationISM_fSM_fLNS_15FloatRoundStyleE2EEES1W_S20_JEEENSA_5SM1004TMEM4LOAD26SM100_TMEM_LOAD_32dp32b16xENSA_20SM90_TMA_LOAD_IM2COLENS16_INS17_ILi2ELi4ELi3EEES1A_NSV_INSB_IJS1B_S1Y_EEENSB_IJS1Y_SE_EEEEEEENSA_39AutoVectorizingCopyWithAssumedAlignmentILi128EEENSA_21SM90_TMA_STORE_IM2COLES2I_S2K_S2K_EEEvvEEEEvNT_6ParamsE --------------------------
	.section	.nv.info._ZN7cutlass13device_kernelINS_4conv6kernel13ConvUniversalINS1_16ConvProblemShapeILNS1_8OperatorE1ELi2EEENS1_10collective14CollectiveConvINS1_47MainloopSm100TmaUmmaWarpSpecializedImplicitGemmILS5_1ELi9ELi2ELi1ELi2EN4cute5tupleIJNSA_1CILi2EEENSC_ILi1EEESE_EEEEENSB_IJNSC_ILi256EEENSC_ILi64EEENSB_IJNSC_ILi32EEEEEEEEENS_10tfloat32_tESM_NSA_8TiledMMAINSA_8MMA_AtomIJNSA_23SM100_MMA_TF32_2x1SM_SSISM_SM_fLi256ELi64ELNSA_4UMMA5MajorE0ELSR_1ELNSQ_7ScaleInE0ELSS_0EEEEEENSA_6LayoutINSB_IJSE_SE_SE_EEENSB_IJNSC_ILi0EEESX_SX_EEEEENSB_IJNSA_10UnderscoreES10_S10_EEEEENS7_6detail27Sm100ImplicitGemmTileTraitsINSA_25SM100_TMA_2SM_LOAD_IM2COLENSA_14ComposedLayoutINSA_7SwizzleILi3ELi4ELi3EEENSA_18smem_ptr_flag_bitsILi32EEENSV_INSB_IJNSC_ILi8EEESJ_EEENSB_IJSJ_SE_EEEEEEEvEENS14_INSA_18SM100_TMA_2SM_LOADENS16_INS17_ILi2ELi5ELi2EEES1A_NSV_INSB_IJSJ_NSC_ILi4EEEEEENSB_IJSE_SJ_EEEEEEEvEEEENS_8epilogue10collective18CollectiveEpilogueINS1Q_23Sm100TmaWarpSpecializedILi4ELi2ELi16ELb1ELb0EEEJNSB_IJNSC_ILi128EEESI_SK_EEENSB_IJNSV_IS1V_SE_EENSV_INSC_ILi16EEESE_EEEEESM_NSB_IJNSB_IJlllEEESE_SX_EEESM_S22_NS1Q_6fusion15FusionCallbacksIS1U_NS23_17LinearCombinationISM_fSM_fLNS_15FloatRoundStyleE2EEES1W_S20_JEEENSA_5SM1004TMEM4LOAD26SM100_TMEM_LOAD_32dp32b16xENSA_20SM90_TMA_LOAD_IM2COLENS16_INS17_ILi2ELi4ELi3EEES1A_NSV_INSB_IJS1B_S1Y_EEENSB_IJS1Y_SE_EEEEEEENSA_39AutoVectorizingCopyWithAssumedAlignmentILi128EEENSA_21SM90_TMA_STORE_IM2COLES2I_S2K_S2K_EEEvvEEEEvNT_6ParamsE,"",@"SHT_CUDA_INFO"
	.sectionflags	@""
	.align	4


	//----- nvinfo : EIATTR_CUDA_API_VERSION
	.align		4
        /*0000*/ 	.byte	0x04, 0x37
        /*0002*/ 	.short	(.L_31 - .L_30)
.L_30:
        /*0004*/ 	.word	0x00000082


	//----- nvinfo : EIATTR_KPARAM_INFO
	.align		4
.L_31:
        /*0008*/ 	.byte	0x04, 0x17
        /*000a*/ 	.short	(.L_33 - .L_32)
.L_32:
        /*000c*/ 	.word	0x00000000
        /*0010*/ 	.short	0x0000
        /*0012*/ 	.short	0x0000
        /*0014*/ 	.byte	0x00, 0xf0, 0x01, 0x20


	//----- nvinfo : EIATTR_AT_ENTRY_FRAGMENTS
	.align		4
.L_33:
        /*0018*/ 	.byte	0x04, 0x4f
        /*001a*/ 	.short	(.L_35 - .L_34)


	//   ....[0]....
.L_34:
        /*001c*/ 	.word	0x00000007


	//----- nvinfo : EIATTR_RESERVED_SMEM_USED
	.align		4
.L_35:
        /*0020*/ 	.byte	0x01, 0x41
	.zero		2


	//----- nvinfo : EIATTR_SPARSE_MMA_MASK
	.align		4
        /*0024*/ 	.byte	0x03, 0x50
        /*0026*/ 	.short	0x0000


	//----- nvinfo : EIATTR_TCGEN05_2CTA_USED
	.align		4
        /*0028*/ 	.byte	0x01, 0x52
	.zero		2


	//----- nvinfo : EIATTR_MAXREG_COUNT
	.align		4
        /*002c*/ 	.byte	0x03, 0x1b
        /*002e*/ 	.short	0x00ff


	//----- nvinfo : EIATTR_NUM_BARRIERS
	.align		4
        /*0030*/ 	.byte	0x02, 0x4c
        /*0032*/ 	.byte	0x07
	.zero		1


	//----- nvinfo : EIATTR_EXTERNS
	.align		4
        /*0034*/ 	.byte	0x04, 0x0f
        /*0036*/ 	.short	(.L_37 - .L_36)


	//   ....[0]....
	.align		4
.L_36:
        /*0038*/ 	.word	index@(__assertfail)


	//----- nvinfo : EIATTR_MERCURY_ISA_VERSION
	.align		4
.L_37:
        /*003c*/ 	.byte	0x03, 0x5f
        /*003e*/ 	.short	0x0101


	//----- nvinfo : EIATTR_INT_WARP_WIDE_INSTR_OFFSETS
	.align		4
        /*0040*/ 	.byte	0x04, 0x31
        /*0042*/ 	.short	(.L_39 - .L_38)


	//   ....[0]....
.L_38:
        /*0044*/ 	.word	0x00000d20


	//   ....[1]....
        /*0048*/ 	.word	0x00000dd0


	//   ....[2]....
        /*004c*/ 	.word	0x00004590


	//   ....[3]....
        /*0050*/ 	.word	0x000045b0


	//   ....[4]....
        /*0054*/ 	.word	0x000045e0


	//   ....[5]....
        /*0058*/ 	.word	0x00005290


	//   ....[6]....
        /*005c*/ 	.word	0x00005310


	//   ....[7]....
        /*0060*/ 	.word	0x000053d0


	//   ....[8]....
        /*0064*/ 	.word	0x00005490


	//   ....[9]....
        /*0068*/ 	.word	0x00005550


	//   ....[10]....
        /*006c*/ 	.word	0x00005630


	//   ....[11]....
        /*0070*/ 	.word	0x000056f0


	//   ....[12]....
        /*0074*/ 	.word	0x000057f0


	//----- nvinfo : EIATTR_COOP_GROUP_MASK_REGIDS
	.align		4
.L_39:
        /*0078*/ 	.byte	0x04, 0x29
        /*007a*/ 	.short	(.L_41 - .L_40)


	//   ....[0]....
.L_40:
        /*007c*/ 	.word	0xffffffff


	//   ....[1]....
        /*0080*/ 	.word	0xffffffff


	//   ....[2]....
        /*0084*/ 	.word	0xffffffff


	//   ....[3]....
        /*0088*/ 	.word	0xffffffff


	//   ....[4]....
        /*008c*/ 	.word	0xffffffff


	//   ....[5]....
        /*0090*/ 	.word	0xffffffff


	//   ....[6]....
        /*0094*/ 	.word	0xffffffff


	//   ....[7]....
        /*0098*/ 	.word	0xffffffff


	//   ....[8]....
        /*009c*/ 	.word	0xffffffff


	//   ....[9]....
        /*00a0*/ 	.word	0xffffffff


	//   ....[10]....
        /*00a4*/ 	.word	0xffffffff


	//   ....[11]....
        /*00a8*/ 	.word	0xffffffff


	//   ....[12]....
        /*00ac*/ 	.word	0xffffffff


	//----- nvinfo : EIATTR_COOP_GROUP_INSTR_OFFSETS
	.align		4
.L_41:
        /*00b0*/ 	.byte	0x04, 0x28
        /*00b2*/ 	.short	(.L_43 - .L_42)


	//   ....[0]....
.L_42:
        /*00b4*/ 	.word	0x000000d0


	//   ....[1]....
        /*00b8*/ 	.word	0x00000540


	//   ....[2]....
        /*00bc*/ 	.word	0x000007b0


	//   ....[3]....
        /*00c0*/ 	.word	0x00000950


	//   ....[4]....
        /*00c4*/ 	.word	0x00000a50


	//   ....[5]....
        /*00c8*/ 	.word	0x00000ba0


	//   ....[6]....
        /*00cc*/ 	.word	0x00000e40


	//   ....[7]....
        /*00d0*/ 	.word	0x00002500


	//   ....[8]....
        /*00d4*/ 	.word	0x00003470


	//   ....[9]....
        /*00d8*/ 	.word	0x00003940


	//   ....[10]....
        /*00dc*/ 	.word	0x00003970


	//   ....[11]....
        /*00e0*/ 	.word	0x000044b0


	//   ....[12]....
        /*00e4*/ 	.word	0x000046b0


	//----- nvinfo : EIATTR_VRC_CTA_INIT_COUNT
	.align		4
.L_43:
        /*00e8*/ 	.byte	0x02, 0x4a
        /*00ea*/ 	.byte	0x80
	.zero		1


	//----- nvinfo : EIATTR_SYSCALL_OFFSETS
	.align		4
        /*00ec*/ 	.byte	0x04, 0x46
        /*00ee*/ 	.short	(.L_45 - .L_44)


	//   ....[0]....
.L_44:
        /*00f0*/ 	.word	0x00006440


	//   ....[1]....
        /*00f4*/ 	.word	0x00006530


	//   ....[2]....
        /*00f8*/ 	.word	0x00006e80


	//   ....[3]....
        /*00fc*/ 	.word	0x00007820


	//   ....[4]....
        /*0100*/ 	.word	0x00008190


	//   ....[5]....
        /*0104*/ 	.word	0x00008af0


	//----- nvinfo : EIATTR_MBARRIER_INSTR_OFFSETS
	.align		4
.L_45:
        /*0108*/ 	.byte	0x04, 0x39
        /*010a*/ 	.short	(.L_47 - .L_46)


	//   ....[0]....
.L_46:
        /*010c*/ 	.word	0x00000670
        /*0110*/ 	.word	0x000000ff
        /*0114*/ 	.word	0x00000000
        /*0118*/ 	.short	0x0100
        /*011a*/ 	.byte	0x04
	.zero		1


	//   ....[1]....
        /*011c*/ 	.word	0x00000680
        /*0120*/ 	.word	0x000000ff
        /*0124*/ 	.word	0x00000048
        /*0128*/ 	.short	0x0100
        /*012a*/ 	.byte	0x04
	.zero		1


	//   ....[2]....
        /*012c*/ 	.word	0x00000690
        /*0130*/ 	.word	0x000000ff
        /*0134*/ 	.word	0x00000008
        /*0138*/ 	.short	0x0100
        /*013a*/ 	.byte	0x04
	.zero		1


	//   ....[3]....
        /*013c*/ 	.word	0x000006a0
        /*0140*/ 	.word	0x000000ff
        /*0144*/ 	.word	0x00000050
        /*0148*/ 	.short	0x0100
        /*014a*/ 	.byte	0x04
	.zero		1


	//   ....[4]....
        /*014c*/ 	.word	0x000006b0
        /*0150*/ 	.word	0x000000ff
        /*0154*/ 	.word	0x00000010
        /*0158*/ 	.short	0x0100
        /*015a*/ 	.byte	0x04
	.zero		1


	//   ....[5]....
        /*015c*/ 	.word	0x000006c0
        /*0160*/ 	.word	0x000000ff
        /*0164*/ 	.word	0x00000058
        /*0168*/ 	.short	0x0100
        /*016a*/ 	.byte	0x04
	.zero		1


	//   ....[6]....
        /*016c*/ 	.word	0x000006d0
        /*0170*/ 	.word	0x000000ff
        /*0174*/ 	.word	0x00000018
        /*0178*/ 	.short	0x0100
        /*017a*/ 	.byte	0x04
	.zero		1


	//   ....[7]....
        /*017c*/ 	.word	0x000006e0
        /*0180*/ 	.word	0x000000ff
        /*0184*/ 	.word	0x00000060
        /*0188*/ 	.short	0x0100
        /*018a*/ 	.byte	0x04
	.zero		1


	//   ....[8]....
        /*018c*/ 	.word	0x000006f0
        /*0190*/ 	.word	0x000000ff
        /*0194*/ 	.word	0x00000020
        /*0198*/ 	.short	0x0100
        /*019a*/ 	.byte	0x04
	.zero		1


	//   ....[9]....
        /*019c*/ 	.word	0x00000700
        /*01a0*/ 	.word	0x000000ff
        /*01a4*/ 	.word	0x00000068
        /*01a8*/ 	.short	0x0100
        /*01aa*/ 	.byte	0x04
	.zero		1


	//   ....[10]....
        /*01ac*/ 	.word	0x00000710
        /*01b0*/ 	.word	0x000000ff
        /*01b4*/ 	.word	0x00000028
        /*01b8*/ 	.short	0x0100
        /*01ba*/ 	.byte	0x04
	.zero		1


	//   ....[11]....
        /*01bc*/ 	.word	0x00000720
        /*01c0*/ 	.word	0x000000ff
        /*01c4*/ 	.word	0x00000070
        /*01c8*/ 	.short	0x0100
        /*01ca*/ 	.byte	0x04
	.zero		1


	//   ....[12]....
        /*01cc*/ 	.word	0x00000730
        /*01d0*/ 	.word	0x000000ff
        /*01d4*/ 	.word	0x00000030
        /*01d8*/ 	.short	0x0100
        /*01da*/ 	.byte	0x04
	.zero		1


	//   ....[13]....
        /*01dc*/ 	.word	0x00000740
        /*01e0*/ 	.word	0x000000ff
        /*01e4*/ 	.word	0x00000078
        /*01e8*/ 	.short	0x0100
        /*01ea*/ 	.byte	0x04
	.zero		1


	//   ....[14]....
        /*01ec*/ 	.word	0x00000750
        /*01f0*/ 	.word	0x000000ff
        /*01f4*/ 	.word	0x00000038
        /*01f8*/ 	.short	0x0100
        /*01fa*/ 	.byte	0x04
	.zero		1


	//   ....[15]....
        /*01fc*/ 	.word	0x00000760
        /*0200*/ 	.word	0x000000ff
        /*0204*/ 	.word	0x00000080
        /*0208*/ 	.short	0x0100
        /*020a*/ 	.byte	0x04
	.zero		1


	//   ....[16]....
        /*020c*/ 	.word	0x00000770
        /*0210*/ 	.word	0x000000ff
        /*0214*/ 	.word	0x00000040
        /*0218*/ 	.short	0x0100
        /*021a*/ 	.byte	0x04
	.zero		1


	//   ....[17]....
        /*021c*/ 	.word	0x00000780
        /*0220*/ 	.word	0x000000ff
        /*0224*/ 	.word	0x00000088
        /*0228*/ 	.short	0x0100
        /*022a*/ 	.byte	0x04
	.zero		1


	//   ....[18]....
        /*022c*/ 	.word	0x000008c0
        /*0230*/ 	.word	0x000000ff
        /*0234*/ 	.word	0x00000090
        /*0238*/ 	.short	0x0100
        /*023a*/ 	.byte	0x04
	.zero		1


	//   ....[19]....
        /*023c*/ 	.word	0x000008d0
        /*0240*/ 	.word	0x000000ff
        /*0244*/ 	.word	0x000000b0
        /*0248*/ 	.short	0x0100
        /*024a*/ 	.byte	0x04
	.zero		1


	//   ....[20]....
        /*024c*/ 	.word	0x000008e0
        /*0250*/ 	.word	0x000000ff
        /*0254*/ 	.word	0x00000098
        /*0258*/ 	.short	0x0100
        /*025a*/ 	.byte	0x04
	.zero		1


	//   ....[21]....
        /*025c*/ 	.word	0x000008f0
        /*0260*/ 	.word	0x000000ff
        /*0264*/ 	.word	0x000000b8
        /*0268*/ 	.short	0x0100
        /*026a*/ 	.byte	0x04
	.zero		1


	//   ....[22]....
        /*026c*/ 	.word	0x00000900
        /*0270*/ 	.word	0x000000ff
        /*0274*/ 	.word	0x000000a0
        /*0278*/ 	.short	0x0100
        /*027a*/ 	.byte	0x04
	.zero		1


	//   ....[23]....
        /*027c*/ 	.word	0x00000910
        /*0280*/ 	.word	0x000000ff
        /*0284*/ 	.word	0x000000c0
        /*0288*/ 	.short	0x0100
        /*028a*/ 	.byte	0x04
	.zero		1


	//   ....[24]....
        /*028c*/ 	.word	0x00000920
        /*0290*/ 	.word	0x000000ff
        /*0294*/ 	.word	0x000000a8
        /*0298*/ 	.short	0x0100
        /*029a*/ 	.byte	0x04
	.zero		1


	//   ....[25]....
        /*029c*/ 	.word	0x00000930
        /*02a0*/ 	.word	0x000000ff
        /*02a4*/ 	.word	0x000000c8
        /*02a8*/ 	.short	0x0100
        /*02aa*/ 	.byte	0x04
	.zero		1


	//   ....[26]....
        /*02ac*/ 	.word	0x00000a20
        /*02b0*/ 	.word	0x000000ff
        /*02b4*/ 	.word	0x000000d0
        /*02b8*/ 	.short	0x0100
        /*02ba*/ 	.byte	0x04
	.zero		1


	//   ....[27]....
        /*02bc*/ 	.word	0x00000a30
        /*02c0*/ 	.word	0x000000ff
        /*02c4*/ 	.word	0x000000d8
        /*02c8*/ 	.short	0x0100
        /*02ca*/ 	.byte	0x04
	.zero		1


	//   ....[28]....
        /*02cc*/ 	.word	0x00000b70
        /*02d0*/ 	.word	0x000000ff
        /*02d4*/ 	.word	0x000000e0
        /*02d8*/ 	.short	0x0100
        /*02da*/ 	.byte	0x06
	.zero		1


	//   ....[29]....
        /*02dc*/ 	.word	0x00000b80
        /*02e0*/ 	.word	0x000000ff
        /*02e4*/ 	.word	0x000000e8
        /*02e8*/ 	.short	0x0100
        /*02ea*/ 	.byte	0x06
	.zero		1


	//   ....[30]....
        /*02ec*/ 	.word	0x00000cc0
        /*02f0*/ 	.word	0x000000ff
        /*02f4*/ 	.word	0x000000f0
        /*02f8*/ 	.short	0x0100
        /*02fa*/ 	.byte	0x04
	.zero		1


	//   ....[31]....
        /*02fc*/ 	.word	0x00000cd0
        /*0300*/ 	.word	0x000000ff
        /*0304*/ 	.word	0x00000100
        /*0308*/ 	.short	0x0100
        /*030a*/ 	.byte	0x04
	.zero		1


	//   ....[32]....
        /*030c*/ 	.word	0x00000ce0
        /*0310*/ 	.word	0x000000ff
        /*0314*/ 	.word	0x000000f8
        /*0318*/ 	.short	0x0100
        /*031a*/ 	.byte	0x04
	.zero		1


	//   ....[33]....
        /*031c*/ 	.word	0x00000cf0
        /*0320*/ 	.word	0x000000ff
        /*0324*/ 	.word	0x00000108
        /*0328*/ 	.short	0x0100
        /*032a*/ 	.byte	0x04
	.zero		1


	//   ....[34]....
        /*032c*/ 	.word	0x00000df0
        /*0330*/ 	.word	0x000000ff
        /*0334*/ 	.word	0x00000110
        /*0338*/ 	.short	0x0100
        /*033a*/ 	.byte	0x06
	.zero		1


	//   ....[35]....
        /*033c*/ 	.word	0x00001930
        /*0340*/ 	.word	0x000000ff
        /*0344*/ 	.word	0x00000048
        /*0348*/ 	.short	0x010a
        /*034a*/ 	.byte	0x04
	.zero		1


	//   ....[36]....
        /*034c*/ 	.word	0x00001bb0
        /*0350*/ 	.word	0x000000ff
        /*0354*/ 	.word	0x00000048
        /*0358*/ 	.short	0x010a
        /*035a*/ 	.byte	0x11
	.zero		1


	//   ....[37]....
        /*035c*/ 	.word	0x00001d60
        /*0360*/ 	.word	0x000000ff
        /*0364*/ 	.word	0x00000048
        /*0368*/ 	.short	0x010a
        /*036a*/ 	.byte	0x07
	.zero		1


	//   ....[38]....
        /*036c*/ 	.word	0x00001f30
        /*0370*/ 	.word	0x000000ff
        /*0374*/ 	.word	0x000000d8
        /*0378*/ 	.short	0x0101
        /*037a*/ 	.byte	0x19
	.zero		1


	//   ....[39]....
        /*037c*/ 	.word	0x00001f60
        /*0380*/ 	.word	0x000000ff
        /*0384*/ 	.word	0x00000048
        /*0388*/ 	.short	0x010a
        /*038a*/ 	.byte	0x04
	.zero		1


	//   ....[40]....
        /*038c*/ 	.word	0x00002180
        /*0390*/ 	.word	0x000000ff
        /*0394*/ 	.word	0x00000048
        /*0398*/ 	.short	0x010a
        /*039a*/ 	.byte	0x11
	.zero		1


	//   ....[41]....
        /*039c*/ 	.word	0x00002330
        /*03a0*/ 	.word	0x000000ff
        /*03a4*/ 	.word	0x00000048
        /*03a8*/ 	.short	0x010a
        /*03aa*/ 	.byte	0x07
	.zero		1


	//   ....[42]....
        /*03ac*/ 	.word	0x00002510
        /*03b0*/ 	.word	0x000000ff
        /*03b4*/ 	.word	0x000000e0
        /*03b8*/ 	.short	0x010a
        /*03ba*/ 	.byte	0x19
	.zero		1


	//   ....[43]....
        /*03bc*/ 	.word	0x000025d0
        /*03c0*/ 	.word	0x000000ff
        /*03c4*/ 	.word	0x00000000
        /*03c8*/ 	.short	0x0101
        /*03ca*/ 	.byte	0x04
	.zero		1


	//   ....[44]....
        /*03cc*/ 	.word	0x00002bd0
        /*03d0*/ 	.word	0x000000ff
        /*03d4*/ 	.word	0x00000000
        /*03d8*/ 	.short	0x010a
        /*03da*/ 	.byte	0x04
	.zero		1


	//   ....[45]....
        /*03dc*/ 	.word	0x00002c70
        /*03e0*/ 	.word	0x000000ff
        /*03e4*/ 	.word	0x00000000
        /*03e8*/ 	.short	0x010a
        /*03ea*/ 	.byte	0x05
	.zero		1


	//   ....[46]....
        /*03ec*/ 	.word	0x00002d10
        /*03f0*/ 	.word	0x000000ff
        /*03f4*/ 	.word	0x00000000
        /*03f8*/ 	.short	0x010a
        /*03fa*/ 	.byte	0x05
	.zero		1


	//   ....[47]....
        /*03fc*/ 	.word	0x00002db0
        /*0400*/ 	.word	0x000000ff
        /*0404*/ 	.word	0x00000000
        /*0408*/ 	.short	0x010a
        /*040a*/ 	.byte	0x05
	.zero		1


	//   ....[48]....
        /*040c*/ 	.word	0x00002e50
        /*0410*/ 	.word	0x000000ff
        /*0414*/ 	.word	0x00000000
        /*0418*/ 	.short	0x010a
        /*041a*/ 	.byte	0x05
	.zero		1


	//   ....[49]....
        /*041c*/ 	.word	0x00002ef0
        /*0420*/ 	.word	0x000000ff
        /*0424*/ 	.word	0x00000000
        /*0428*/ 	.short	0x010a
        /*042a*/ 	.byte	0x05
	.zero		1


	//   ....[50]....
        /*042c*/ 	.word	0x00002f90
        /*0430*/ 	.word	0x000000ff
        /*0434*/ 	.word	0x00000000
        /*0438*/ 	.short	0x010a
        /*043a*/ 	.byte	0x05
	.zero		1


	//   ....[51]....
        /*043c*/ 	.word	0x00003030
        /*0440*/ 	.word	0x000000ff
        /*0444*/ 	.word	0x00000000
        /*0448*/ 	.short	0x010a
        /*044a*/ 	.byte	0x05
	.zero		1


	//   ....[52]....
        /*044c*/ 	.word	0x000030e0
        /*0450*/ 	.word	0x00000000
        /*0454*/ 	.word	0x00000000
        /*0458*/ 	.short	0x010a
        /*045a*/ 	.byte	0xff
	.zero		1


	//   ....[53]....
        /*045c*/ 	.word	0x00003230
        /*0460*/ 	.word	0x000000ff
        /*0464*/ 	.word	0x000000e8
        /*0468*/ 	.short	0x010a
        /*046a*/ 	.byte	0x04
	.zero		1


	//   ....[54]....
        /*046c*/ 	.word	0x000032d0
        /*0470*/ 	.word	0x000000ff
        /*0474*/ 	.word	0x000000e0
        /*0478*/ 	.short	0x010a
        /*047a*/ 	.byte	0x04
	.zero		1


	//   ....[55]....
        /*047c*/ 	.word	0x00003370
        /*0480*/ 	.word	0x000000ff
        /*0484*/ 	.word	0x00000000
        /*0488*/ 	.short	0x0101
        /*048a*/ 	.byte	0x05
	.zero		1


	//   ....[56]....
        /*048c*/ 	.word	0x000033b0
        /*0490*/ 	.word	0x000000ff
        /*0494*/ 	.word	0x000000e8
        /*0498*/ 	.short	0x0106
        /*049a*/ 	.byte	0x04
	.zero		1


	//   ....[57]....
        /*049c*/ 	.word	0x000033f0
        /*04a0*/ 	.word	0x00000000
        /*04a4*/ 	.word	0x000000e8
        /*04a8*/ 	.short	0x010a
        /*04aa*/ 	.byte	0xff
	.zero		1


	//   ....[58]....
        /*04ac*/ 	.word	0x00003640
        /*04b0*/ 	.word	0x000000ff
        /*04b4*/ 	.word	0x00000008
        /*04b8*/ 	.short	0x010a
        /*04ba*/ 	.byte	0x05
	.zero		1


	//   ....[59]....
        /*04bc*/ 	.word	0x00003660
        /*04c0*/ 	.word	0x000000ff
        /*04c4*/ 	.word	0x00000008
        /*04c8*/ 	.short	0x010a
        /*04ca*/ 	.byte	0x05
	.zero		1


	//   ....[60]....
        /*04cc*/ 	.word	0x000037f0
        /*04d0*/ 	.word	0x000000ff
        /*04d4*/ 	.word	0x00000008
        /*04d8*/ 	.short	0x010a
        /*04da*/ 	.byte	0x05
	.zero		1


	//   ....[61]....
        /*04dc*/ 	.word	0x00003810
        /*04e0*/ 	.word	0x000000ff
        /*04e4*/ 	.word	0x00000008
        /*04e8*/ 	.short	0x010a
        /*04ea*/ 	.byte	0x05
	.zero		1


	//   ....[62]....
        /*04ec*/ 	.word	0x000038d0
        /*04f0*/ 	.word	0x000000ff
        /*04f4*/ 	.word	0x00000000
        /*04f8*/ 	.short	0x0101
        /*04fa*/ 	.byte	0x04
	.zero		1


	//   ....[63]....
        /*04fc*/ 	.word	0x00003c50
        /*0500*/ 	.word	0x000000ff
        /*0504*/ 	.word	0x000000e0
        /*0508*/ 	.short	0x010a
        /*050a*/ 	.byte	0x14
	.zero		1


	//   ....[64]....
        /*050c*/ 	.word	0x00003cf0
        /*0510*/ 	.word	0x000000ff
        /*0514*/ 	.word	0x00000000
        /*0518*/ 	.short	0x0101
        /*051a*/ 	.byte	0x22
	.zero		1


	//   ....[65]....
        /*051c*/ 	.word	0x00003d30
        /*0520*/ 	.word	0x000000ff
        /*0524*/ 	.word	0x00000100
        /*0528*/ 	.short	0x010a
        /*052a*/ 	.byte	0x19
	.zero		1


	//   ....[66]....
        /*052c*/ 	.word	0x00003dd0
        /*0530*/ 	.word	0x000000ff
        /*0534*/ 	.word	0x00000000
        /*0538*/ 	.short	0x010a
        /*053a*/ 	.byte	0x04
	.zero		1


	//   ....[67]....
        /*053c*/ 	.word	0x00003e20
        /*0540*/ 	.word	0x000000ff
        /*0544*/ 	.word	0x00000000
        /*0548*/ 	.short	0x010a
        /*054a*/ 	.byte	0x12
	.zero		1


	//   ....[68]....
        /*054c*/ 	.word	0x00003f70
        /*0550*/ 	.word	0x000000ff
        /*0554*/ 	.word	0x00000000
        /*0558*/ 	.short	0x010a
        /*055a*/ 	.byte	0x05
	.zero		1


	//   ....[69]....
        /*055c*/ 	.word	0x000042a0
        /*0560*/ 	.word	0x000000ff
        /*0564*/ 	.word	0x00000000
        /*0568*/ 	.short	0x010a
        /*056a*/ 	.byte	0x04
	.zero		1


	//   ....[70]....
        /*056c*/ 	.word	0x00004340
        /*0570*/ 	.word	0x00000000
        /*0574*/ 	.word	0x00000000
        /*0578*/ 	.short	0x010a
        /*057a*/ 	.byte	0xff
	.zero		1


	//   ....[71]....
        /*057c*/ 	.word	0x00004380
        /*0580*/ 	.word	0x00000000
        /*0584*/ 	.word	0x00000000
        /*0588*/ 	.short	0x010a
        /*058a*/ 	.byte	0xff
	.zero		1


	//   ....[72]....
        /*058c*/ 	.word	0x000043f0
        /*0590*/ 	.word	0x000000ff
        /*0594*/ 	.word	0x00000000
        /*0598*/ 	.short	0x0101
        /*059a*/ 	.byte	0x04
	.zero		1


	//   ....[73]....
        /*059c*/ 	.word	0x00004430
        /*05a0*/ 	.word	0x000000ff
        /*05a4*/ 	.word	0x00000110
        /*05a8*/ 	.short	0x010a
        /*05aa*/ 	.byte	0x14
	.zero		1


	//   ....[74]....
        /*05ac*/ 	.word	0x000044a0
        /*05b0*/ 	.word	0x000000ff
        /*05b4*/ 	.word	0x00000000
        /*05b8*/ 	.short	0x0101
        /*05ba*/ 	.byte	0x04
	.zero		1


	//   ....[75]....
        /*05bc*/ 	.word	0x000049e0
        /*05c0*/ 	.word	0x000000ff
        /*05c4*/ 	.word	0x000000e0
        /*05c8*/ 	.short	0x010a
        /*05ca*/ 	.byte	0x1f
	.zero		1


	//   ....[76]....
        /*05cc*/ 	.word	0x00004a80
        /*05d0*/ 	.word	0x000000ff
        /*05d4*/ 	.word	0x00000000
        /*05d8*/ 	.short	0x0101
        /*05da*/ 	.byte	0x31
	.zero		1


	//   ....[77]....
        /*05dc*/ 	.word	0x00004fd0
        /*05e0*/ 	.word	0x000000ff
        /*05e4*/ 	.word	0x000000d8
        /*05e8*/ 	.short	0x010a
        /*05ea*/ 	.byte	0x1f
	.zero		1


	//   ....[78]....
        /*05ec*/ 	.word	0x00005170
        /*05f0*/ 	.word	0x000000ff
        /*05f4*/ 	.word	0x000000b0
        /*05f8*/ 	.short	0x010a
        /*05fa*/ 	.byte	0x1f
	.zero		1


	//   ....[79]....
        /*05fc*/ 	.word	0x00005390
        /*0600*/ 	.word	0x000000ff
        /*0604*/ 	.word	0x00000090
        /*0608*/ 	.short	0x010b
        /*060a*/ 	.byte	0x1f
	.zero		1


	//   ....[80]....
        /*060c*/ 	.word	0x000053a0
        /*0610*/ 	.word	0x000000ff
        /*0614*/ 	.word	0x00000000
        /*0618*/ 	.short	0x0101
        /*061a*/ 	.byte	0x37
	.zero		1


	//   ....[81]....
        /*061c*/ 	.word	0x000053b0
        /*0620*/ 	.word	0x000000ff
        /*0624*/ 	.word	0x000000b8
        /*0628*/ 	.short	0x010a
        /*062a*/ 	.byte	0x1f
	.zero		1


	//   ....[82]....
        /*062c*/ 	.word	0x00005510
        /*0630*/ 	.word	0x000000ff
        /*0634*/ 	.word	0x00000098
        /*0638*/ 	.short	0x010b
        /*063a*/ 	.byte	0x1f
	.zero		1


	//   ....[83]....
        /*063c*/ 	.word	0x00005520
        /*0640*/ 	.word	0x000000ff
        /*0644*/ 	.word	0x00000000
        /*0648*/ 	.short	0x0101
        /*064a*/ 	.byte	0x36
	.zero		1


	//   ....[84]....
        /*064c*/ 	.word	0x00005530
        /*0650*/ 	.word	0x000000ff
        /*0654*/ 	.word	0x000000c0
        /*0658*/ 	.short	0x010a
        /*065a*/ 	.byte	0x1f
	.zero		1


	//   ....[85]....
        /*065c*/ 	.word	0x000056b0
        /*0660*/ 	.word	0x000000ff
        /*0664*/ 	.word	0x000000a0
        /*0668*/ 	.short	0x010b
        /*066a*/ 	.byte	0x1f
	.zero		1


	//   ....[86]....
        /*066c*/ 	.word	0x000056c0
        /*0670*/ 	.word	0x000000ff
        /*0674*/ 	.word	0x00000000
        /*0678*/ 	.short	0x0101
        /*067a*/ 	.byte	0x35
	.zero		1


	//   ....[87]....
        /*067c*/ 	.word	0x000056d0
        /*0680*/ 	.word	0x000000ff
        /*0684*/ 	.word	0x000000c8
        /*0688*/ 	.short	0x010a
        /*068a*/ 	.byte	0x1f
	.zero		1


	//   ....[88]....
        /*068c*/ 	.word	0x000058a0
        /*0690*/ 	.word	0x000000ff
        /*0694*/ 	.word	0x000000a8
        /*0698*/ 	.short	0x010b
        /*069a*/ 	.byte	0x1f
	.zero		1


	//   ....[89]....
        /*069c*/ 	.word	0x000058b0
        /*06a0*/ 	.word	0x000000ff
        /*06a4*/ 	.word	0x00000000
        /*06a8*/ 	.short	0x0101
        /*06aa*/ 	.byte	0x32
	.zero		1


	//   ....[90]....
        /*06ac*/ 	.word	0x000058e0
        /*06b0*/ 	.word	0x000000ff
        /*06b4*/ 	.word	0x000000b0
        /*06b8*/ 	.short	0x010a
        /*06ba*/ 	.byte	0x1f
	.zero		1


	//   ....[91]....
        /*06bc*/ 	.word	0x00005900
        /*06c0*/ 	.word	0x000000ff
        /*06c4*/ 	.word	0x000000b8
        /*06c8*/ 	.short	0x010a
        /*06ca*/ 	.byte	0x1f
	.zero		1


	//   ....[92]....
        /*06cc*/ 	.word	0x00005920
        /*06d0*/ 	.word	0x000000ff
        /*06d4*/ 	.word	0x000000c0
        /*06d8*/ 	.short	0x010a
        /*06da*/ 	.byte	0x1f
	.zero		1


	//   ....[93]....
        /*06dc*/ 	.word	0x00005960
        /*06e0*/ 	.word	0x00000000
        /*06e4*/ 	.word	0x000000c8
        /*06e8*/ 	.short	0x010a
        /*06ea*/ 	.byte	0xff
	.zero		1


	//   ....[94]....
        /*06ec*/ 	.word	0x00005ce0
        /*06f0*/ 	.word	0x000000ff
        /*06f4*/ 	.word	0x000000e0
        /*06f8*/ 	.short	0x010a
        /*06fa*/ 	.byte	0x31
	.zero		1


	//   ....[95]....
        /*06fc*/ 	.word	0x00005db0
        /*0700*/ 	.word	0x000000ff
        /*0704*/ 	.word	0x00000000
        /*0708*/ 	.short	0x0101
        /*070a*/ 	.byte	0x04
	.zero		1


	//   ....[96]....
        /*070c*/ 	.word	0x00006a20
        /*0710*/ 	.word	0x000000ff
        /*0714*/ 	.word	0x00000090
        /*0718*/ 	.short	0x010a
        /*071a*/ 	.byte	0x31
	.zero		1


	//   ....[97]....
        /*071c*/ 	.word	0x00006ab0
        /*0720*/ 	.word	0x00000058
        /*0724*/ 	.word	0x000000f0
        /*0728*/ 	.short	0x010a
        /*072a*/ 	.byte	0xff
	.zero		1


	//   ....[98]....
        /*072c*/ 	.word	0x00006c70
        /*0730*/ 	.word	0x000000ff
        /*0734*/ 	.word	0x00000090
        /*0738*/ 	.short	0x010a
        /*073a*/ 	.byte	0x31
	.zero		1


	//   ....[99]....
        /*073c*/ 	.word	0x00006d60
        /*0740*/ 	.word	0x00000058
        /*0744*/ 	.word	0x000000f0
        /*0748*/ 	.short	0x010a
        /*074a*/ 	.byte	0xff
	.zero		1


	//   ....[100]....
        /*074c*/ 	.word	0x00007550
        /*0750*/ 	.word	0x00000000
        /*0754*/ 	.word	0x00000000
        /*0758*/ 	.short	0x0101
        /*075a*/ 	.byte	0xff
	.zero		1


	//   ....[101]....
        /*075c*/ 	.word	0x00007560
        /*0760*/ 	.word	0x00000003
        /*0764*/ 	.word	0x00000090
        /*0768*/ 	.short	0x010a
        /*076a*/ 	.byte	0xff
	.zero		1


	//   ....[102]....
        /*076c*/ 	.word	0x00007640
        /*0770*/ 	.word	0x00000003
        /*0774*/ 	.word	0x00000090
        /*0778*/ 	.short	0x010a
        /*077a*/ 	.byte	0xff
	.zero		1


	//   ....[103]....
        /*077c*/ 	.word	0x00007ec0
        /*0780*/ 	.word	0x0000005d
        /*0784*/ 	.word	0x00000000
        /*0788*/ 	.short	0x0101
        /*078a*/ 	.byte	0xff
	.zero		1


	//   ....[104]....
        /*078c*/ 	.word	0x00007ee0
        /*0790*/ 	.word	0x00000028
        /*0794*/ 	.word	0x00000090
        /*0798*/ 	.short	0x010a
        /*079a*/ 	.byte	0xff
	.zero		1


	//   ....[105]....
        /*079c*/ 	.word	0x00007fb0
        /*07a0*/ 	.word	0x00000028
        /*07a4*/ 	.word	0x00000090
        /*07a8*/ 	.short	0x010a
        /*07aa*/ 	.byte	0xff
	.zero		1


	//   ....[106]....
        /*07ac*/ 	.word	0x00008820
        /*07b0*/ 	.word	0x0000005d
        /*07b4*/ 	.word	0x00000000
        /*07b8*/ 	.short	0x0101
        /*07ba*/ 	.byte	0xff
	.zero		1


	//   ....[107]....
        /*07bc*/ 	.word	0x00008840
        /*07c0*/ 	.word	0x00000003
        /*07c4*/ 	.word	0x00000090
        /*07c8*/ 	.short	0x010a
        /*07ca*/ 	.byte	0xff
	.zero		1


	//   ....[108]....
        /*07cc*/ 	.word	0x00008910
        /*07d0*/ 	.word	0x00000003
        /*07d4*/ 	.word	0x00000090
        /*07d8*/ 	.short	0x010a
        /*07da*/ 	.byte	0xff
	.zero		1


	//   ....[109]....
        /*07dc*/ 	.word	0x00008c20
        /*07e0*/ 	.word	0x00000058
        /*07e4*/ 	.word	0x00000000
        /*07e8*/ 	.short	0x0101
        /*07ea*/ 	.byte	0xff
	.zero		1


	//   ....[110]....
        /*07ec*/ 	.word	0x000091d0
        /*07f0*/ 	.word	0x00000003
        /*07f4*/ 	.word	0x00000000
        /*07f8*/ 	.short	0x0101
        /*07fa*/ 	.byte	0xff
	.zero		1


	//   ....[111]....
        /*07fc*/ 	.word	0x00009450
        /*0800*/ 	.word	0x000000ff
        /*0804*/ 	.word	0x00000000
        /*0808*/ 	.short	0x0101
        /*080a*/ 	.byte	0x04
	.zero		1


	//   ....[112]....
        /*080c*/ 	.word	0x00009480
        /*0810*/ 	.word	0x00000000
        /*0814*/ 	.word	0x00000048
        /*0818*/ 	.short	0x010a
        /*081a*/ 	.byte	0xff
	.zero		1


	//   ....[113]....
        /*081c*/ 	.word	0x000094e0
        /*0820*/ 	.word	0x00000000
        /*0824*/ 	.word	0x00000048
        /*0828*/ 	.short	0x010a
        /*082a*/ 	.byte	0xff
	.zero		1


	//   ....[114]....
        /*082c*/ 	.word	0x00009540
        /*0830*/ 	.word	0x00000000
        /*0834*/ 	.word	0x000000e0
        /*0838*/ 	.short	0x010a
        /*083a*/ 	.byte	0xff
	.zero		1


	//   ....[115]....
        /*083c*/ 	.word	0x000095a0
        /*0840*/ 	.word	0x00000000
        /*0844*/ 	.word	0x00000000
        /*0848*/ 	.short	0x010a
        /*084a*/ 	.byte	0xff
	.zero		1


	//   ....[116]....
        /*084c*/ 	.word	0x00009600
        /*0850*/ 	.word	0x00000000
        /*0854*/ 	.word	0x00000000
        /*0858*/ 	.short	0x010a
        /*085a*/ 	.byte	0xff
	.zero		1


	//   ....[117]....
        /*085c*/ 	.word	0x00009660
        /*0860*/ 	.word	0x00000000
        /*0864*/ 	.word	0x00000000
        /*0868*/ 	.short	0x010a
        /*086a*/ 	.byte	0xff
	.zero		1


	//   ....[118]....
        /*086c*/ 	.word	0x000096c0
        /*0870*/ 	.word	0x00000000
        /*0874*/ 	.word	0x00000000
        /*0878*/ 	.short	0x010a
        /*087a*/ 	.byte	0xff
	.zero		1


	//   ....[119]....
        /*087c*/ 	.word	0x00009720
        /*0880*/ 	.word	0x00000000
        /*0884*/ 	.word	0x00000000
        /*0888*/ 	.short	0x010a
        /*088a*/ 	.byte	0xff
	.zero		1


	//   ....[120]....
        /*088c*/ 	.word	0x00009780
        /*0890*/ 	.word	0x00000000
        /*0894*/ 	.word	0x00000000
        /*0898*/ 	.short	0x010a
        /*089a*/ 	.byte	0xff
	.zero		1


	//   ....[121]....
        /*089c*/ 	.word	0x000097e0
        /*08a0*/ 	.word	0x00000000
        /*08a4*/ 	.word	0x00000000
        /*08a8*/ 	.short	0x010a
        /*08aa*/ 	.byte	0xff
	.zero		1


	//   ....[122]....
        /*08ac*/ 	.word	0x00009840
        /*08b0*/ 	.word	0x00000000
        /*08b4*/ 	.word	0x00000000
        /*08b8*/ 	.short	0x010a
        /*08ba*/ 	.byte	0xff
	.zero		1


	//   ....[123]....
        /*08bc*/ 	.word	0x000098a0
        /*08c0*/ 	.word	0x00000004
        /*08c4*/ 	.word	0x000000e8
        /*08c8*/ 	.short	0x010a
        /*08ca*/ 	.byte	0xff
	.zero		1


	//   ....[124]....
        /*08cc*/ 	.word	0x00009900
        /*08d0*/ 	.word	0x00000004
        /*08d4*/ 	.word	0x000000e0
        /*08d8*/ 	.short	0x010a
        /*08da*/ 	.byte	0xff
	.zero		1


	//   ....[125]....
        /*08dc*/ 	.word	0x00009960
        /*08e0*/ 	.word	0x00000005
        /*08e4*/ 	.word	0x00000008
        /*08e8*/ 	.short	0x010a
        /*08ea*/ 	.byte	0xff
	.zero		1


	//   ....[126]....
        /*08ec*/ 	.word	0x00009a40
        /*08f0*/ 	.word	0x00000003
        /*08f4*/ 	.word	0x00000008
        /*08f8*/ 	.short	0x010a
        /*08fa*/ 	.byte	0xff
	.zero		1


	//   ....[127]....
        /*08fc*/ 	.word	0x00009aa0
        /*0900*/ 	.word	0x00000004
        /*0904*/ 	.word	0x000000e0
        /*0908*/ 	.short	0x010a
        /*090a*/ 	.byte	0xff
	.zero		1


	//   ....[128]....
        /*090c*/ 	.word	0x00009b00
        /*0910*/ 	.word	0x00000004
        /*0914*/ 	.word	0x00000100
        /*0918*/ 	.short	0x010a
        /*091a*/ 	.byte	0xff
	.zero		1


	//   ....[129]....
        /*091c*/ 	.word	0x00009b60
        /*0920*/ 	.word	0x00000004
        /*0924*/ 	.word	0x00000000
        /*0928*/ 	.short	0x010a
        /*092a*/ 	.byte	0xff
	.zero		1


	//   ....[130]....
        /*092c*/ 	.word	0x00009bc0
        /*0930*/ 	.word	0x00000000
        /*0934*/ 	.word	0x00000000
        /*0938*/ 	.short	0x010a
        /*093a*/ 	.byte	0xff
	.zero		1


	//   ....[131]....
        /*093c*/ 	.word	0x00009c20
        /*0940*/ 	.word	0x00000000
        /*0944*/ 	.word	0x00000110
        /*0948*/ 	.short	0x010a
        /*094a*/ 	.byte	0xff
	.zero		1


	//   ....[132]....
        /*094c*/ 	.word	0x00009c80
        /*0950*/ 	.word	0x00000002
        /*0954*/ 	.word	0x000000e0
        /*0958*/ 	.short	0x010a
        /*095a*/ 	.byte	0xff
	.zero		1


	//   ....[133]....
        /*095c*/ 	.word	0x00009ce0
        /*0960*/ 	.word	0x00000002
        /*0964*/ 	.word	0x000000d8
        /*0968*/ 	.short	0x010a
        /*096a*/ 	.byte	0xff
	.zero		1


	//   ....[134]....
        /*096c*/ 	.word	0x00009d40
        /*0970*/ 	.word	0x00000003
        /*0974*/ 	.word	0x000000b0
        /*0978*/ 	.short	0x010a
        /*097a*/ 	.byte	0xff
	.zero		1


	//   ....[135]....
        /*097c*/ 	.word	0x00009da0
        /*0980*/ 	.word	0x00000003
        /*0984*/ 	.word	0x000000b8
        /*0988*/ 	.short	0x010a
        /*098a*/ 	.byte	0xff
	.zero		1


	//   ....[136]....
        /*098c*/ 	.word	0x00009e00
        /*0990*/ 	.word	0x00000003
        /*0994*/ 	.word	0x000000c0
        /*0998*/ 	.short	0x010a
        /*099a*/ 	.byte	0xff
	.zero		1


	//   ....[137]....
        /*099c*/ 	.word	0x00009e60
        /*09a0*/ 	.word	0x00000003
        /*09a4*/ 	.word	0x000000c8
        /*09a8*/ 	.short	0x010a
        /*09aa*/ 	.byte	0xff
	.zero		1


	//   ....[138]....
        /*09ac*/ 	.word	0x00009ec0
        /*09b0*/ 	.word	0x00000000
        /*09b4*/ 	.word	0x000000b0
        /*09b8*/ 	.short	0x010a
        /*09ba*/ 	.byte	0xff
	.zero		1


	//   ....[139]....
        /*09bc*/ 	.word	0x00009f20
        /*09c0*/ 	.word	0x00000000
        /*09c4*/ 	.word	0x000000b8
        /*09c8*/ 	.short	0x010a
        /*09ca*/ 	.byte	0xff
	.zero		1


	//   ....[140]....
        /*09cc*/ 	.word	0x00009f80
        /*09d0*/ 	.word	0x00000000
        /*09d4*/ 	.word	0x000000c0
        /*09d8*/ 	.short	0x010a
        /*09da*/ 	.byte	0xff
	.zero		1


	//   ....[141]....
        /*09dc*/ 	.word	0x00009fe0
        /*09e0*/ 	.word	0x00000000
        /*09e4*/ 	.word	0x000000e0
        /*09e8*/ 	.short	0x010a
        /*09ea*/ 	.byte	0xff
	.zero		1


	//   ....[142]....
        /*09ec*/ 	.word	0x0000a040
        /*09f0*/ 	.word	0x00000000
        /*09f4*/ 	.word	0x00000090
        /*09f8*/ 	.short	0x010a
        /*09fa*/ 	.byte	0xff
	.zero		1


	//   ....[143]....
        /*09fc*/ 	.word	0x0000a090
        /*0a00*/ 	.word	0x00000058
        /*0a04*/ 	.word	0x000000f0
        /*0a08*/ 	.short	0x010a
        /*0a0a*/ 	.byte	0xff
	.zero		1


	//   ....[144]....
        /*0a0c*/ 	.word	0x0000a0e0
        /*0a10*/ 	.word	0x00000003
        /*0a14*/ 	.word	0x00000090
        /*0a18*/ 	.short	0x010a
        /*0a1a*/ 	.byte	0xff
	.zero		1


	//   ....[145]....
        /*0a1c*/ 	.word	0x0000a130
        /*0a20*/ 	.word	0x00000028
        /*0a24*/ 	.word	0x00000090
        /*0a28*/ 	.short	0x010a
        /*0a2a*/ 	.byte	0xff
	.zero		1


	//   ....[146]....
        /*0a2c*/ 	.word	0x0000a180
        /*0a30*/ 	.word	0x00000003
        /*0a34*/ 	.word	0x00000090
        /*0a38*/ 	.short	0x010a
        /*0a3a*/ 	.byte	0xff
	.zero		1


	//----- nvinfo : EIATTR_NUM_MBARRIERS
	.align		4
.L_47:
        /*0a3c*/ 	.byte	0x03, 0x38
        /*0a3e*/ 	.short	0x0023


	//----- nvinfo : EIATTR_EXIT_INSTR_OFFSETS
	.align		4
        /*0a40*/ 	.byte	0x04, 0x1c
        /*0a42*/ 	.short	(.L_49 - .L_48)


	//   ....[0]....
.L_48:
        /*0a44*/ 	.word	0x00003110


	//   ....[1]....
        /*0a48*/ 	.word	0x000033c0


	//   ....[2]....
        /*0a4c*/ 	.word	0x00003420


	//   ....[3]....
        /*0a50*/ 	.word	0x000046c0


	//   ....[4]....
        /*0a54*/ 	.word	0x00005990


	//   ....[5]....
        /*0a58*/ 	.word	0x000059d0


	//   ....[6]....
        /*0a5c*/ 	.word	0x00009330


	//   ....[7]....
        /*0a60*/ 	.word	0x000093b0


	//   ....[8]....
        /*0a64*/ 	.word	0x000093e0


	//   ....[9]....
        /*0a68*/ 	.word	0x00009460


	//----- nvinfo : EIATTR_MAX_THREADS
	.align		4
.L_49:
        /*0a6c*/ 	.byte	0x04, 0x05
        /*0a6e*/ 	.short	(.L_51 - .L_50)
.L_50:
        /*0a70*/ 	.word	0x00000100
        /*0a74*/ 	.word	0x00000001
        /*0a78*/ 	.word	0x00000001


	//----- nvinfo : EIATTR_CRS_STACK_SIZE
	.align		4
.L_51:
        /*0a7c*/ 	.byte	0x04, 0x1e
        /*0a7e*/ 	.short	(.L_53 - .L_52)
.L_52:
        /*0a80*/ 	.word	0x00000000


	//----- nvinfo : EIATTR_CBANK_PARAM_SIZE
	.align		4
.L_53:
        /*0a84*/ 	.byte	0x03, 0x19
        /*0a86*/ 	.short	0x0800


	//----- nvinfo : EIATTR_PARAM_CBANK
	.align		4
        /*0a88*/ 	.byte	0x04, 0x0a
        /*0a8a*/ 	.short	(.L_55 - .L_54)
	.align		4
.L_54:
        /*0a8c*/ 	.word	index@(.nv.constant0._ZN7cutlass13device_kernelINS_4conv6kernel13ConvUniversalINS1_16ConvProblemShapeILNS1_8OperatorE1ELi2EEENS1_10collective14CollectiveConvINS1_47MainloopSm100TmaUmmaWarpSpecializedImplicitGemmILS5_1ELi9ELi2ELi1ELi2EN4cute5tupleIJNSA_1CILi2EEENSC_ILi1EEESE_EEEEENSB_IJNSC_ILi256EEENSC_ILi64EEENSB_IJNSC_ILi32EEEEEEEEENS_10tfloat32_tESM_NSA_8TiledMMAINSA_8MMA_AtomIJNSA_23SM100_MMA_TF32_2x1SM_SSISM_SM_fLi256ELi64ELNSA_4UMMA5MajorE0ELSR_1ELNSQ_7ScaleInE0ELSS_0EEEEEENSA_6LayoutINSB_IJSE_SE_SE_EEENSB_IJNSC_ILi0EEESX_SX_EEEEENSB_IJNSA_10UnderscoreES10_S10_EEEEENS7_6detail27Sm100ImplicitGemmTileTraitsINSA_25SM100_TMA_2SM_LOAD_IM2COLENSA_14ComposedLayoutINSA_7SwizzleILi3ELi4ELi3EEENSA_18smem_ptr_flag_bitsILi32EEENSV_INSB_IJNSC_ILi8EEESJ_EEENSB_IJSJ_SE_EEEEEEEvEENS14_INSA_18SM100_TMA_2SM_LOADENS16_INS17_ILi2ELi5ELi2EEES1A_NSV_INSB_IJSJ_NSC_ILi4EEEEEENSB_IJSE_SJ_EEEEEEEvEEEENS_8epilogue10collective18CollectiveEpilogueINS1Q_23Sm100TmaWarpSpecializedILi4ELi2ELi16ELb1ELb0EEEJNSB_IJNSC_ILi128EEESI_SK_EEENSB_IJNSV_IS1V_SE_EENSV_INSC_ILi16EEESE_EEEEESM_NSB_IJNSB_IJlllEEESE_SX_EEESM_S22_NS1Q_6fusion15FusionCallbacksIS1U_NS23_17LinearCombinationISM_fSM_fLNS_15FloatRoundStyleE2EEES1W_S20_JEEENSA_5SM1004TMEM4LOAD26SM100_TMEM_LOAD_32dp32b16xENSA_20SM90_TMA_LOAD_IM2COLENS16_INS17_ILi2ELi4ELi3EEES1A_NSV_INSB_IJS1B_S1Y_EEENSB_IJS1Y_SE_EEEEEEENSA_39AutoVectorizingCopyWithAssumedAlignmentILi128EEENSA_21SM90_TMA_STORE_IM2COLES2I_S2K_S2K_EEEvvEEEEvNT_6ParamsE)
        /*0a90*/ 	.short	0x0380
        /*0a92*/ 	.short	0x0800


	//----- nvinfo : EIATTR_SW_WAR
	.align		4
.L_55:
        /*0a94*/ 	.byte	0x04, 0x36
        /*0a96*/ 	.short	(.L_57 - .L_56)
.L_56:
        /*0a98*/ 	.word	0x00000008
.L_57:


//--------------------- .nv.callgraph             --------------------------
	.section	.nv.callgraph,"",@"SHT_CUDA_CALLGRAPH"
	.align	4
	.sectionentsize	8
	.align		4
        /*0000*/ 	.word	0x00000000
	.align		4
        /*0004*/ 	.word	0xffffffff
	.align		4
        /*0008*/ 	.word	index@(_ZN7cutlass13device_kernelINS_4conv6kernel13ConvUniversalINS1_16ConvProblemShapeILNS1_8OperatorE1ELi2EEENS1_10collective14CollectiveConvINS1_47MainloopSm100TmaUmmaWarpSpecializedImplicitGemmILS5_1ELi9ELi2ELi1ELi2EN4cute5tupleIJNSA_1CILi2EEENSC_ILi1EEESE_EEEEENSB_IJNSC_ILi256EEENSC_ILi64EEENSB_IJNSC_ILi32EEEEEEEEENS_10tfloat32_tESM_NSA_8TiledMMAINSA_8MMA_AtomIJNSA_23SM100_MMA_TF32_2x1SM_SSISM_SM_fLi256ELi64ELNSA_4UMMA5MajorE0ELSR_1ELNSQ_7ScaleInE0ELSS_0EEEEEENSA_6LayoutINSB_IJSE_SE_SE_EEENSB_IJNSC_ILi0EEESX_SX_EEEEENSB_IJNSA_10UnderscoreES10_S10_EEEEENS7_6detail27Sm100ImplicitGemmTileTraitsINSA_25SM100_TMA_2SM_LOAD_IM2COLENSA_14ComposedLayoutINSA_7SwizzleILi3ELi4ELi3EEENSA_18smem_ptr_flag_bitsILi32EEENSV_INSB_IJNSC_ILi8EEESJ_EEENSB_IJSJ_SE_EEEEEEEvEENS14_INSA_18SM100_TMA_2SM_LOADENS16_INS17_ILi2ELi5ELi2EEES1A_NSV_INSB_IJSJ_NSC_ILi4EEEEEENSB_IJSE_SJ_EEEEEEEvEEEENS_8epilogue10collective18CollectiveEpilogueINS1Q_23Sm100TmaWarpSpecializedILi4ELi2ELi16ELb1ELb0EEEJNSB_IJNSC_ILi128EEESI_SK_EEENSB_IJNSV_IS1V_SE_EENSV_INSC_ILi16EEESE_EEEEESM_NSB_IJNSB_IJlllEEESE_SX_EEESM_S22_NS1Q_6fusion15FusionCallbacksIS1U_NS23_17LinearCombinationISM_fSM_fLNS_15FloatRoundStyleE2EEES1W_S20_JEEENSA_5SM1004TMEM4LOAD26SM100_TMEM_LOAD_32dp32b16xENSA_20SM90_TMA_LOAD_IM2COLENS16_INS17_ILi2ELi4ELi3EEES1A_NSV_INSB_IJS1B_S1Y_EEENSB_IJS1Y_SE_EEEEEEENSA_39AutoVectorizingCopyWithAssumedAlignmentILi128EEENSA_21SM90_TMA_STORE_IM2COLES2I_S2K_S2K_EEEvvEEEEvNT_6ParamsE)
	.align		4
        /*000c*/ 	.word	index@(__assertfail)
	.align		4
        /*0010*/ 	.word	0x00000000
	.align		4
        /*0014*/ 	.word	0xfffffffe
	.align		4
        /*0018*/ 	.word	0x00000000
	.align		4
        /*001c*/ 	.word	0xfffffffd
	.align		4
        /*0020*/ 	.word	0x00000000
	.align		4
        /*0024*/ 	.word	0xfffffffc


//--------------------- .nv.constant4             --------------------------
	.section	.nv.constant4,"a",@progbits
	.align	8
	.align		8
.nv.constant4:
        /*0000*/ 	.dword	__assertfail
	.align		8
        /*0008*/ 	.dword	__unnamed_1
	.align		8
        /*0010*/ 	.dword	__unnamed_2
	.align		8
        /*0018*/ 	.dword	_ZN39_INTERNAL_3d2a5042_4_k_cu_2d4f4b7f_28104cuda3std3__45__cpo5beginE
	.align		8
        /*0020*/ 	.dword	_ZN39_INTERNAL_3d2a5042_4_k_cu_2d4f4b7f_28104cuda3std3__45__cpo3endE
	.align		8
        /*0028*/ 	.dword	_ZN39_INTERNAL_3d2a5042_4_k_cu_2d4f4b7f_28104cuda3std3__45__cpo6cbeginE
	.align		8
        /*0030*/ 	.dword	_ZN39_INTERNAL_3d2a5042_4_k_cu_2d4f4b7f_28104cuda3std3__45__cpo4cendE
	.align		8
        /*0038*/ 	.dword	_ZN39_INTERNAL_3d2a5042_4_k_cu_2d4f4b7f_28104cuda3std3__441_GLOBAL__N__3d2a5042_4_k_cu_2d4f4b7f_28106ignoreE
	.align		8
        /*0040*/ 	.dword	_ZN39_INTERNAL_3d2a5042_4_k_cu_2d4f4b7f_28104cuda3std3__419piecewise_constructE
	.align		8
        /*0048*/ 	.dword	_ZN39_INTERNAL_3d2a5042_4_k_cu_2d4f4b7f_28104cuda3std3__48in_placeE
	.align		8
        /*0050*/ 	.dword	_ZN39_INTERNAL_3d2a5042_4_k_cu_2d4f4b7f_28104cuda3std6ranges3__45__cpo4swapE
	.align		8
        /*0058*/ 	.dword	_ZN39_INTERNAL_3d2a5042_4_k_cu_2d4f4b7f_28104cuda3std6ranges3__45__cpo9iter_moveE
	.align		8
        /*0060*/ 	.dword	_ZN39_INTERNAL_3d2a5042_4_k_cu_2d4f4b7f_28104cute7productE
	.align		8
        /*0068*/ 	.dword	_ZN39_INTERNAL_3d2a5042_4_k_cu_2d4f4b7f_28104cute1_E
	.align		8
        /*0070*/ 	.dword	$str$27
	.align		8
        /*0078*/ 	.dword	$str$28
	.align		8
        /*0080*/ 	.dword	$str$29
	.align		8
        /*0088*/ 	.dword	$str$30


//--------------------- .text._ZN7cutlass13device_kernelINS_4conv6kernel13ConvUniversalINS1_16ConvProblemShapeILNS1_8OperatorE1ELi2EEENS1_10collective14CollectiveConvINS1_47MainloopSm100TmaUmmaWarpSpecializedImplicitGemmILS5_1ELi9ELi2ELi1ELi2EN4cute5tupleIJNSA_1CILi2EEENSC_ILi1EEESE_EEEEENSB_IJNSC_ILi256EEENSC_ILi64EEENSB_IJNSC_ILi32EEEEEEEEENS_10tfloat32_tESM_NSA_8TiledMMAINSA_8MMA_AtomIJNSA_23SM100_MMA_TF32_2x1SM_SSISM_SM_fLi256ELi64ELNSA_4UMMA5MajorE0ELSR_1ELNSQ_7ScaleInE0ELSS_0EEEEEENSA_6LayoutINSB_IJSE_SE_SE_EEENSB_IJNSC_ILi0EEESX_SX_EEEEENSB_IJNSA_10UnderscoreES10_S10_EEEEENS7_6detail27Sm100ImplicitGemmTileTraitsINSA_25SM100_TMA_2SM_LOAD_IM2COLENSA_14ComposedLayoutINSA_7SwizzleILi3ELi4ELi3EEENSA_18smem_ptr_flag_bitsILi32EEENSV_INSB_IJNSC_ILi8EEESJ_EEENSB_IJSJ_SE_EEEEEEEvEENS14_INSA_18SM100_TMA_2SM_LOADENS16_INS17_ILi2ELi5ELi2EEES1A_NSV_INSB_IJSJ_NSC_ILi4EEEEEENSB_IJSE_SJ_EEEEEEEvEEEENS_8epilogue10collective18CollectiveEpilogueINS1Q_23Sm100TmaWarpSpecializedILi4ELi2ELi16ELb1ELb0EEEJNSB_IJNSC_ILi128EEESI_SK_EEENSB_IJNSV_IS1V_SE_EENSV_INSC_ILi16EEESE_EEEEESM_NSB_IJNSB_IJlllEEESE_SX_EEESM_S22_NS1Q_6fusion15FusionCallbacksIS1U_NS23_17LinearCombinationISM_fSM_fLNS_15FloatRoundStyleE2EEES1W_S20_JEEENSA_5SM1004TMEM4LOAD26SM100_TMEM_LOAD_32dp32b16xENSA_20SM90_TMA_LOAD_IM2COLENS16_INS17_ILi2ELi4ELi3EEES1A_NSV_INSB_IJS1B_S1Y_EEENSB_IJS1Y_SE_EEEEEEENSA_39AutoVectorizingCopyWithAssumedAlignmentILi128EEENSA_21SM90_TMA_STORE_IM2COLES2I_S2K_S2K_EEEvvEEEEvNT_6ParamsE --------------------------
	.section	.text._ZN7cutlass13device_kernelINS_4conv6kernel13ConvUniversalINS1_16ConvProblemShapeILNS1_8OperatorE1ELi2EEENS1_10collective14CollectiveConvINS1_47MainloopSm100TmaUmmaWarpSpecializedImplicitGemmILS5_1ELi9ELi2ELi1ELi2EN4cute5tupleIJNSA_1CILi2EEENSC_ILi1EEESE_EEEEENSB_IJNSC_ILi256EEENSC_ILi64EEENSB_IJNSC_ILi32EEEEEEEEENS_10tfloat32_tESM_NSA_8TiledMMAINSA_8MMA_AtomIJNSA_23SM100_MMA_TF32_2x1SM_SSISM_SM_fLi256ELi64ELNSA_4UMMA5MajorE0ELSR_1ELNSQ_7ScaleInE0ELSS_0EEEEEENSA_6LayoutINSB_IJSE_SE_SE_EEENSB_IJNSC_ILi0EEESX_SX_EEEEENSB_IJNSA_10UnderscoreES10_S10_EEEEENS7_6detail27Sm100ImplicitGemmTileTraitsINSA_25SM100_TMA_2SM_LOAD_IM2COLENSA_14ComposedLayoutINSA_7SwizzleILi3ELi4ELi3EEENSA_18smem_ptr_flag_bitsILi32EEENSV_INSB_IJNSC_ILi8EEESJ_EEENSB_IJSJ_SE_EEEEEEEvEENS14_INSA_18SM100_TMA_2SM_LOADENS16_INS17_ILi2ELi5ELi2EEES1A_NSV_INSB_IJSJ_NSC_ILi4EEEEEENSB_IJSE_SJ_EEEEEEEvEEEENS_8epilogue10collective18CollectiveEpilogueINS1Q_23Sm100TmaWarpSpecializedILi4ELi2ELi16ELb1ELb0EEEJNSB_IJNSC_ILi128EEESI_SK_EEENSB_IJNSV_IS1V_SE_EENSV_INSC_ILi16EEESE_EEEEESM_NSB_IJNSB_IJlllEEESE_SX_EEESM_S22_NS1Q_6fusion15FusionCallbacksIS1U_NS23_17LinearCombinationISM_fSM_fLNS_15FloatRoundStyleE2EEES1W_S20_JEEENSA_5SM1004TMEM4LOAD26SM100_TMEM_LOAD_32dp32b16xENSA_20SM90_TMA_LOAD_IM2COLENS16_INS17_ILi2ELi4ELi3EEES1A_NSV_INSB_IJS1B_S1Y_EEENSB_IJS1Y_SE_EEEEEEENSA_39AutoVectorizingCopyWithAssumedAlignmentILi128EEENSA_21SM90_TMA_STORE_IM2COLES2I_S2K_S2K_EEEvvEEEEvNT_6ParamsE,"ax",@progbits
	.align	128
.text._ZN7cutlass13device_kernelINS_4conv6kernel13ConvUniversalINS1_16ConvProblemShapeILNS1_8OperatorE1ELi2EEENS1_10collective14CollectiveConvINS1_47MainloopSm100TmaUmmaWarpSpecializedImplicitGemmILS5_1ELi9ELi2ELi1ELi2EN4cute5tupleIJNSA_1CILi2EEENSC_ILi1EEESE_EEEEENSB_IJNSC_ILi256EEENSC_ILi64EEENSB_IJNSC_ILi32EEEEEEEEENS_10tfloat32_tESM_NSA_8TiledMMAINSA_8MMA_AtomIJNSA_23SM100_MMA_TF32_2x1SM_SSISM_SM_fLi256ELi64ELNSA_4UMMA5MajorE0ELSR_1ELNSQ_7ScaleInE0ELSS_0EEEEEENSA_6LayoutINSB_IJSE_SE_SE_EEENSB_IJNSC_ILi0EEESX_SX_EEEEENSB_IJNSA_10UnderscoreES10_S10_EEEEENS7_6detail27Sm100ImplicitGemmTileTraitsINSA_25SM100_TMA_2SM_LOAD_IM2COLENSA_14ComposedLayoutINSA_7SwizzleILi3ELi4ELi3EEENSA_18smem_ptr_flag_bitsILi32EEENSV_INSB_IJNSC_ILi8EEESJ_EEENSB_IJSJ_SE_EEEEEEEvEENS14_INSA_18SM100_TMA_2SM_LOADENS16_INS17_ILi2ELi5ELi2EEES1A_NSV_INSB_IJSJ_NSC_ILi4EEEEEENSB_IJSE_SJ_EEEEEEEvEEEENS_8epilogue10collective18CollectiveEpilogueINS1Q_23Sm100TmaWarpSpecializedILi4ELi2ELi16ELb1ELb0EEEJNSB_IJNSC_ILi128EEESI_SK_EEENSB_IJNSV_IS1V_SE_EENSV_INSC_ILi16EEESE_EEEEESM_NSB_IJNSB_IJlllEEESE_SX_EEESM_S22_NS1Q_6fusion15FusionCallbacksIS1U_NS23_17LinearCombinationISM_fSM_fLNS_15FloatRoundStyleE2EEES1W_S20_JEEENSA_5SM1004TMEM4LOAD26SM100_TMEM_LOAD_32dp32b16xENSA_20SM90_TMA_LOAD_IM2COLENS16_INS17_ILi2ELi4ELi3EEES1A_NSV_INSB_IJS1B_S1Y_EEENSB_IJS1Y_SE_EEEEEEENSA_39AutoVectorizingCopyWithAssumedAlignmentILi128EEENSA_21SM90_TMA_STORE_IM2COLES2I_S2K_S2K_EEEvvEEEEvNT_6ParamsE:
        .type           _ZN7cutlass13device_kernelINS_4conv6kernel13ConvUniversalINS1_16ConvProblemShapeILNS1_8OperatorE1ELi2EEENS1_10collective14CollectiveConvINS1_47MainloopSm100TmaUmmaWarpSpecializedImplicitGemmILS5_1ELi9ELi2ELi1ELi2EN4cute5tupleIJNSA_1CILi2EEENSC_ILi1EEESE_EEEEENSB_IJNSC_ILi256EEENSC_ILi64EEENSB_IJNSC_ILi32EEEEEEEEENS_10tfloat32_tESM_NSA_8TiledMMAINSA_8MMA_AtomIJNSA_23SM100_MMA_TF32_2x1SM_SSISM_SM_fLi256ELi64ELNSA_4UMMA5MajorE0ELSR_1ELNSQ_7ScaleInE0ELSS_0EEEEEENSA_6LayoutINSB_IJSE_SE_SE_EEENSB_IJNSC_ILi0EEESX_SX_EEEEENSB_IJNSA_10UnderscoreES10_S10_EEEEENS7_6detail27Sm100ImplicitGemmTileTraitsINSA_25SM100_TMA_2SM_LOAD_IM2COLENSA_14ComposedLayoutINSA_7SwizzleILi3ELi4ELi3EEENSA_18smem_ptr_flag_bitsILi32EEENSV_INSB_IJNSC_ILi8EEESJ_EEENSB_IJSJ_SE_EEEEEEEvEENS14_INSA_18SM100_TMA_2SM_LOADENS16_INS17_ILi2ELi5ELi2EEES1A_NSV_INSB_IJSJ_NSC_ILi4EEEEEENSB_IJSE_SJ_EEEEEEEvEEEENS_8epilogue10collective18CollectiveEpilogueINS1Q_23Sm100TmaWarpSpecializedILi4ELi2ELi16ELb1ELb0EEEJNSB_IJNSC_ILi128EEESI_SK_EEENSB_IJNSV_IS1V_SE_EENSV_INSC_ILi16EEESE_EEEEESM_NSB_IJNSB_IJlllEEESE_SX_EEESM_S22_NS1Q_6fusion15FusionCallbacksIS1U_NS23_17LinearCombinationISM_fSM_fLNS_15FloatRoundStyleE2EEES1W_S20_JEEENSA_5SM1004TMEM4LOAD26SM100_TMEM_LOAD_32dp32b16xENSA_20SM90_TMA_LOAD_IM2COLENS16_INS17_ILi2ELi4ELi3EEES1A_NSV_INSB_IJS1B_S1Y_EEENSB_IJS1Y_SE_EEEEEEENSA_39AutoVectorizingCopyWithAssumedAlignmentILi128EEENSA_21SM90_TMA_STORE_IM2COLES2I_S2K_S2K_EEEvvEEEEvNT_6ParamsE,@function
        .size           _ZN7cutlass13device_kernelINS_4conv6kernel13ConvUniversalINS1_16ConvProblemShapeILNS1_8OperatorE1ELi2EEENS1_10collective14CollectiveConvINS1_47MainloopSm100TmaUmmaWarpSpecializedImplicitGemmILS5_1ELi9ELi2ELi1ELi2EN4cute5tupleIJNSA_1CILi2EEENSC_ILi1EEESE_EEEEENSB_IJNSC_ILi256EEENSC_ILi64EEENSB_IJNSC_ILi32EEEEEEEEENS_10tfloat32_tESM_NSA_8TiledMMAINSA_8MMA_AtomIJNSA_23SM100_MMA_TF32_2x1SM_SSISM_SM_fLi256ELi64ELNSA_4UMMA5MajorE0ELSR_1ELNSQ_7ScaleInE0ELSS_0EEEEEENSA_6LayoutINSB_IJSE_SE_SE_EEENSB_IJNSC_ILi0EEESX_SX_EEEEENSB_IJNSA_10UnderscoreES10_S10_EEEEENS7_6detail27Sm100ImplicitGemmTileTraitsINSA_25SM100_TMA_2SM_LOAD_IM2COLENSA_14ComposedLayoutINSA_7SwizzleILi3ELi4ELi3EEENSA_18smem_ptr_flag_bitsILi32EEENSV_INSB_IJNSC_ILi8EEESJ_EEENSB_IJSJ_SE_EEEEEEEvEENS14_INSA_18SM100_TMA_2SM_LOADENS16_INS17_ILi2ELi5ELi2EEES1A_NSV_INSB_IJSJ_NSC_ILi4EEEEEENSB_IJSE_SJ_EEEEEEEvEEEENS_8epilogue10collective18CollectiveEpilogueINS1Q_23Sm100TmaWarpSpecializedILi4ELi2ELi16ELb1ELb0EEEJNSB_IJNSC_ILi128EEESI_SK_EEENSB_IJNSV_IS1V_SE_EENSV_INSC_ILi16EEESE_EEEEESM_NSB_IJNSB_IJlllEEESE_SX_EEESM_S22_NS1Q_6fusion15FusionCallbacksIS1U_NS23_17LinearCombinationISM_fSM_fLNS_15FloatRoundStyleE2EEES1W_S20_JEEENSA_5SM1004TMEM4LOAD26SM100_TMEM_LOAD_32dp32b16xENSA_20SM90_TMA_LOAD_IM2COLENS16_INS17_ILi2ELi4ELi3EEES1A_NSV_INSB_IJS1B_S1Y_EEENSB_IJS1Y_SE_EEEEEEENSA_39AutoVectorizingCopyWithAssumedAlignmentILi128EEENSA_21SM90_TMA_STORE_IM2COLES2I_S2K_S2K_EEEvvEEEEvNT_6ParamsE,(.L_x_203 - _ZN7cutlass13device_kernelINS_4conv6kernel13ConvUniversalINS1_16ConvProblemShapeILNS1_8OperatorE1ELi2EEENS1_10collective14CollectiveConvINS1_47MainloopSm100TmaUmmaWarpSpecializedImplicitGemmILS5_1ELi9ELi2ELi1ELi2EN4cute5tupleIJNSA_1CILi2EEENSC_ILi1EEESE_EEEEENSB_IJNSC_ILi256EEENSC_ILi64EEENSB_IJNSC_ILi32EEEEEEEEENS_10tfloat32_tESM_NSA_8TiledMMAINSA_8MMA_AtomIJNSA_23SM100_MMA_TF32_2x1SM_SSISM_SM_fLi256ELi64ELNSA_4UMMA5MajorE0ELSR_1ELNSQ_7ScaleInE0ELSS_0EEEEEENSA_6LayoutINSB_IJSE_SE_SE_EEENSB_IJNSC_ILi0EEESX_SX_EEEEENSB_IJNSA_10UnderscoreES10_S10_EEEEENS7_6detail27Sm100ImplicitGemmTileTraitsINSA_25SM100_TMA_2SM_LOAD_IM2COLENSA_14ComposedLayoutINSA_7SwizzleILi3ELi4ELi3EEENSA_18smem_ptr_flag_bitsILi32EEENSV_INSB_IJNSC_ILi8EEESJ_EEENSB_IJSJ_SE_EEEEEEEvEENS14_INSA_18SM100_TMA_2SM_LOADENS16_INS17_ILi2ELi5ELi2EEES1A_NSV_INSB_IJSJ_NSC_ILi4EEEEEENSB_IJSE_SJ_EEEEEEEvEEEENS_8epilogue10collective18CollectiveEpilogueINS1Q_23Sm100TmaWarpSpecializedILi4ELi2ELi16ELb1ELb0EEEJNSB_IJNSC_ILi128EEESI_SK_EEENSB_IJNSV_IS1V_SE_EENSV_INSC_ILi16EEESE_EEEEESM_NSB_IJNSB_IJlllEEESE_SX_EEESM_S22_NS1Q_6fusion15FusionCallbacksIS1U_NS23_17LinearCombinationISM_fSM_fLNS_15FloatRoundStyleE2EEES1W_S20_JEEENSA_5SM1004TMEM4LOAD26SM100_TMEM_LOAD_32dp32b16xENSA_20SM90_TMA_LOAD_IM2COLENS16_INS17_ILi2ELi4ELi3EEES1A_NSV_INSB_IJS1B_S1Y_EEENSB_IJS1Y_SE_EEEEEEENSA_39AutoVectorizingCopyWithAssumedAlignmentILi128EEENSA_21SM90_TMA_STORE_IM2COLES2I_S2K_S2K_EEEvvEEEEvNT_6ParamsE)
        .other          _ZN7cutlass13device_kernelINS_4conv6kernel13ConvUniversalINS1_16ConvProblemShapeILNS1_8OperatorE1ELi2EEENS1_10collective14CollectiveConvINS1_47MainloopSm100TmaUmmaWarpSpecializedImplicitGemmILS5_1ELi9ELi2ELi1ELi2EN4cute5tupleIJNSA_1CILi2EEENSC_ILi1EEESE_EEEEENSB_IJNSC_ILi256EEENSC_ILi64EEENSB_IJNSC_ILi32EEEEEEEEENS_10tfloat32_tESM_NSA_8TiledMMAINSA_8MMA_AtomIJNSA_23SM100_MMA_TF32_2x1SM_SSISM_SM_fLi256ELi64ELNSA_4UMMA5MajorE0ELSR_1ELNSQ_7ScaleInE0ELSS_0EEEEEENSA_6LayoutINSB_IJSE_SE_SE_EEENSB_IJNSC_ILi0EEESX_SX_EEEEENSB_IJNSA_10UnderscoreES10_S10_EEEEENS7_6detail27Sm100ImplicitGemmTileTraitsINSA_25SM100_TMA_2SM_LOAD_IM2COLENSA_14ComposedLayoutINSA_7SwizzleILi3ELi4ELi3EEENSA_18smem_ptr_flag_bitsILi32EEENSV_INSB_IJNSC_ILi8EEESJ_EEENSB_IJSJ_SE_EEEEEEEvEENS14_INSA_18SM100_TMA_2SM_LOADENS16_INS17_ILi2ELi5ELi2EEES1A_NSV_INSB_IJSJ_NSC_ILi4EEEEEENSB_IJSE_SJ_EEEEEEEvEEEENS_8epilogue10collective18CollectiveEpilogueINS1Q_23Sm100TmaWarpSpecializedILi4ELi2ELi16ELb1ELb0EEEJNSB_IJNSC_ILi128EEESI_SK_EEENSB_IJNSV_IS1V_SE_EENSV_INSC_ILi16EEESE_EEEEESM_NSB_IJNSB_IJlllEEESE_SX_EEESM_S22_NS1Q_6fusion15FusionCallbacksIS1U_NS23_17LinearCombinationISM_fSM_fLNS_15FloatRoundStyleE2EEES1W_S20_JEEENSA_5SM1004TMEM4LOAD26SM100_TMEM_LOAD_32dp32b16xENSA_20SM90_TMA_LOAD_IM2COLENS16_INS17_ILi2ELi4ELi3EEES1A_NSV_INSB_IJS1B_S1Y_EEENSB_IJS1Y_SE_EEEEEEENSA_39AutoVectorizingCopyWithAssumedAlignmentILi128EEENSA_21SM90_TMA_STORE_IM2COLES2I_S2K_S2K_EEEvvEEEEvNT_6ParamsE,@"STO_CUDA_ENTRY STV_DEFAULT"
_ZN7cutlass13device_kernelINS_4conv6kernel13ConvUniversalINS1_16ConvProblemShapeILNS1_8OperatorE1ELi2EEENS1_10collective14CollectiveConvINS1_47MainloopSm100TmaUmmaWarpSpecializedImplicitGemmILS5_1ELi9ELi2ELi1ELi2EN4cute5tupleIJNSA_1CILi2EEENSC_ILi1EEESE_EEEEENSB_IJNSC_ILi256EEENSC_ILi64EEENSB_IJNSC_ILi32EEEEEEEEENS_10tfloat32_tESM_NSA_8TiledMMAINSA_8MMA_AtomIJNSA_23SM100_MMA_TF32_2x1SM_SSISM_SM_fLi256ELi64ELNSA_4UMMA5MajorE0ELSR_1ELNSQ_7ScaleInE0ELSS_0EEEEEENSA_6LayoutINSB_IJSE_SE_SE_EEENSB_IJNSC_ILi0EEESX_SX_EEEEENSB_IJNSA_10UnderscoreES10_S10_EEEEENS7_6detail27Sm100ImplicitGemmTileTraitsINSA_25SM100_TMA_2SM_LOAD_IM2COLENSA_14ComposedLayoutINSA_7SwizzleILi3ELi4ELi3EEENSA_18smem_ptr_flag_bitsILi32EEENSV_INSB_IJNSC_ILi8EEESJ_EEENSB_IJSJ_SE_EEEEEEEvEENS14_INSA_18SM100_TMA_2SM_LOADENS16_INS17_ILi2ELi5ELi2EEES1A_NSV_INSB_IJSJ_NSC_ILi4EEEEEENSB_IJSE_SJ_EEEEEEEvEEEENS_8epilogue10collective18CollectiveEpilogueINS1Q_23Sm100TmaWarpSpecializedILi4ELi2ELi16ELb1ELb0EEEJNSB_IJNSC_ILi128EEESI_SK_EEENSB_IJNSV_IS1V_SE_EENSV_INSC_ILi16EEESE_EEEEESM_NSB_IJNSB_IJlllEEESE_SX_EEESM_S22_NS1Q_6fusion15FusionCallbacksIS1U_NS23_17LinearCombinationISM_fSM_fLNS_15FloatRoundStyleE2EEES1W_S20_JEEENSA_5SM1004TMEM4LOAD26SM100_TMEM_LOAD_32dp32b16xENSA_20SM90_TMA_LOAD_IM2COLENS16_INS17_ILi2ELi4ELi3EEES1A_NSV_INSB_IJS1B_S1Y_EEENSB_IJS1Y_SE_EEEEEEENSA_39AutoVectorizingCopyWithAssumedAlignmentILi128EEENSA_21SM90_TMA_STORE_IM2COLES2I_S2K_S2K_EEEvvEEEEvNT_6ParamsE:
[----:B------:R-:W1:Y:S01]  /*0000*/  LDC R1, c[0x0][0x37c] ;  /* 0x0000df00ff017b82 */ /* 0x000e620000000800 */
[----:B------:R-:W2:Y:S01]  /*0010*/  S2R R67, SR_TID.X ;  /* 0x0000000000437919 */ /* 0x000ea20000002100 */
[----:B------:R-:W3:Y:S06]  /*0020*/  LDCU.64 UR8, c[0x0][0x890] ;  /* 0x00011200ff0877ac */ /* 0x000eec0008000a00 */
[----:B------:R-:W4:Y:S01]  /*0030*/  S2UR UR4, SR_CgaCtaId ;  /* 0x00000000000479c3 */ /* 0x000f220000008800 */
[----:B-1----:R-:W-:Y:S01]  /*0040*/  VIADD R1, R1, 0xfffffff8 ;  /* 0xfffffff801017836 */ /* 0x002fe20000000000 */
[----:B------:R-:W-:-:S02]  /*0050*/  PRMT R69, RZ, 0x7610, R69 ;  /* 0x00007610ff457816 */ /* 0x000fc40000000045 */
[----:B------:R-:W-:Y:S02]  /*0060*/  ELECT P1, URZ, PT ;  /* 0x0000000000ff782f */ /* 0x000fe40003820000 */
[----:B------:R-:W-:Y:S01]  /*0070*/  R2UR UR48, R1 ;  /* 0x00000000013072ca */ /* 0x000fe200000e0000 */
[----:B---3--:R-:W-:-:S04]  /*0080*/  UISETP.NE.U32.AND UP0, UPT, UR8, URZ, UPT ;  /* 0x000000ff0800728c */ /* 0x008fc8000bf05070 */
[----:B------:R-:W-:Y:S02]  /*0090*/  UISETP.NE.AND.EX UP0, UPT, UR9, URZ, UPT, UP0 ;  /* 0x000000ff0900728c */ /* 0x000fe4000bf05300 */
[----:B----4-:R-:W-:Y:S02]  /*00a0*/  ULOP3.LUT UR38, UR4, 0x1, URZ, 0xc0, !UPT ;  /* 0x0000000104267892 */ /* 0x010fe4000f8ec0ff */
[----:B------:R-:W-:Y:S01]  /*00b0*/  ULOP3.LUT UR37, UR4, 0x1, URZ, 0x3c, !UPT ;  /* 0x0000000104257892 */ /* 0x000fe2000f8e3cff */
[----:B--2---:R-:W-:-:S05]  /*00c0*/  SHF.R.U32.HI R70, RZ, 0x5, R67 ;  /* 0x00000005ff467819 */ /* 0x004fca0000011643 */
[----:B------:R-:W1:Y:S02]  /*00d0*/  SHFL.IDX PT, R0, R70, RZ, 0x1f ;  /* 0x00001fff46007589 */ /* 0x000e6400000e0000 */
[----:B-1----:R-:W-:Y:S01]  /*00e0*/  R2UR UR18, R0 ;  /* 0x00000000001272ca */ /* 0x002fe200000e0000 */
[----:B------:R-:W-:-:S14]  /*00f0*/  BRA.U UP0, `(.L_x_0) ;  /* 0x0000000100307547 */ /* 0x000fdc000b800000 */
[----:B------:R-:W1:Y:S02]  /*0100*/  LDCU.64 UR4, c[0x0][0x888] ;  /* 0x00011100ff0477ac */ /* 0x000e640008000a00 */
[----:B-1----:R-:W-:-:S04]  /*0110*/  UISETP.NE.U32.AND UP0, UPT, UR4, URZ, UPT ;  /* 0x000000ff0400728c */ /* 0x002fc8000bf05070 */
[----:B------:R-:W-:-:S09]  /*0120*/  UISETP.NE.AND.EX UP0, UPT, UR5, URZ, UPT, UP0 ;  /* 0x000000ff0500728c */ /* 0x000fd2000bf05300 */
[----:B------:R-:W-:Y:S05]  /*0130*/  BRA.U !UP0, `(.L_x_1) ;  /* 0x0000000108147547 */ /* 0x000fea000b800000 */
[----:B------:R-:W1:Y:S01]  /*0140*/  LDC.64 R2, c[0x0][0x888] ;  /* 0x00022200ff027b82 */ /* 0x000e620000000a00 */
[----:B------:R-:W1:Y:S02]  /*0150*/  LDCU.64 UR4, c[0x0][0x358] ;  /* 0x00006b00ff0477ac */ /* 0x000e640008000a00 */
[----:B-1----:R1:W5:Y:S01]  /*0160*/  LDG.E R27, desc[UR4][R2.64] ;  /* 0x00000004021b7981 */ /* 0x002362000c1e1900 */
[----:B------:R-:W-:Y:S01]  /*0170*/  HFMA2 R69, -RZ, RZ, 0, 5.9604644775390625e-08 ;  /* 0x00000001ff457431 */ /* 0x000fe200000001ff */
[----:B------:R-:W-:Y:S05]  /*0180*/  BRA `(.L_x_0) ;  /* 0x00000000000c7947 */ /* 0x000fea0003800000 */
.L_x_1:
[----:B------:R-:W1:Y:S01]  /*0190*/  LDCU UR4, c[0x0][0x880] ;  /* 0x00011000ff0477ac */ /* 0x000e620008000800 */
[----:B------:R-:W-:Y:S01]  /*01a0*/  HFMA2 R69, -RZ, RZ, 0, 5.9604644775390625e-08 ;  /* 0x00000001ff457431 */ /* 0x000fe200000001ff */
[----:B-1----:R-:W-:-:S07]  /*01b0*/  MOV R27, UR4 ;  /* 0x00000004001b7c02 */ /* 0x002fce0008000f00 */
.L_x_0:
[----:B------:R-:W2:Y:S02]  /*01c0*/  LDCU.64 UR4, c[0x0][0x8b0] ;  /* 0x00011600ff0477ac */ /* 0x000ea40008000a00 */
[----:B--2---:R-:W-:-:S04]  /*01d0*/  UISETP.NE.U32.AND UP0, UPT, UR4, URZ, UPT ;  /* 0x000000ff0400728c */ /* 0x004fc8000bf05070 */
[----:B------:R-:W-:-:S09]  /*01e0*/  UISETP.NE.AND.EX UP0, UPT, UR5, URZ, UPT, UP0 ;  /* 0x000000ff0500728c */ /* 0x000fd2000bf05300 */
[----:B------:R-:W-:Y:S05]  /*01f0*/  BRA.U UP0, `(.L_x_2) ;  /* 0x0000000100287547 */ /* 0x000fea000b800000 */
[----:B------:R-:W2:Y:S02]  /*0200*/  LDCU.64 UR4, c[0x0][0x8a8] ;  /* 0x00011500ff0477ac */ /* 0x000ea40008000a00 */
[----:B--2---:R-:W-:-:S04]  /*0210*/  UISETP.NE.U32.AND UP0, UPT, UR4, URZ, UPT ;  /* 0x000000ff0400728c */ /* 0x004fc8000bf05070 */
[----:B------:R-:W-:-:S09]  /*0220*/  UISETP.NE.AND.EX UP0, UPT, UR5, URZ, UPT, UP0 ;  /* 0x000000ff0500728c */ /* 0x000fd2000bf05300 */
[----:B------:R-:W-:Y:S05]  /*0230*/  BRA.U !UP0, `(.L_x_3) ;  /* 0x0000000108107547 */ /* 0x000fea000b800000 */
[----:B------:R-:W2:Y:S01]  /*0240*/  LDC.64 R24, c[0x0][0x8a8] ;  /* 0x00022a00ff187b82 */ /* 0x000ea20000000a00 */
[----:B------:R-:W2:Y:S02]  /*0250*/  LDCU.64 UR4, c[0x0][0x358] ;  /* 0x00006b00ff0477ac */ /* 0x000ea40008000a00 */
[----:B--2---:R2:W5:Y:S01]  /*0260*/  LDG.E R24, desc[UR4][R24.64] ;  /* 0x0000000418187981 */ /* 0x004562000c1e1900 */
[----:B------:R-:W-:Y:S05]  /*0270*/  BRA `(.L_x_2) ;  /* 0x0000000000087947 */ /* 0x000fea0003800000 */
.L_x_3:
[----:B------:R-:W2:Y:S02]  /*0280*/  LDCU UR4, c[0x0][0x8a0] ;  /* 0x00011400ff0477ac */ /* 0x000ea40008000800 */
[----:B--2---:R-:W-:Y:S02]  /*0290*/  MOV R24, UR4 ;  /* 0x0000000400187c02 */ /* 0x004fe40008000f00 */
.L_x_2:
[----:B------:R-:W-:Y:S01]  /*02a0*/  IMAD.U32 R0, RZ, RZ, UR18 ;  /* 0x00000012ff007e24 */ /* 0x000fe2000f8e00ff */
[----:B------:R-:W-:Y:S04]  /*02b0*/  BSSY.RECONVERGENT B0, `(.L_x_4) ;  /* 0x000000c000007945 */ /* 0x000fe80003800200 */
[C---:B------:R-:W-:Y:S02]  /*02c0*/  ISETP.NE.OR P2, PT, R0.reuse, 0x1, !P1 ;  /* 0x000000010000780c */ /* 0x040fe40004f45670 */
[----:B------:R-:W-:-:S11]  /*02d0*/  ISETP.NE.OR P0, PT, R0, 0x3, !P1 ;  /* 0x000000030000780c */ /* 0x000fd60004f05670 */
[----:B------:R-:W-:Y:S05]  /*02e0*/  @P2 BRA `(.L_x_5) ;  /* 0x0000000000202947 */ /* 0x000fea0003800000 */
[----:B------:R-:W3:Y:S02]  /*02f0*/  LDCU.64 UR4, c[0x0][0x348] ;  /* 0x00006900ff0477ac */ /* 0x000ee40008000a00 */
[----:B---3--:R-:W-:Y:S02]  /*0300*/  UIADD3 UR6, UP1, UPT, UR4, 0x80, URZ ;  /* 0x0000008004067890 */ /* 0x008fe4000ff3e0ff */
[----:B------:R-:W-:Y:S02]  /*0310*/  UIADD3 UR4, UP0, UPT, UR4, 0x180, URZ ;  /* 0x0000018004047890 */ /* 0x000fe4000ff1e0ff */
[----:B------:R-:W-:Y:S02]  /*0320*/  UIADD3.X UR7, UPT, UPT, URZ, UR5, URZ, UP1, !UPT ;  /* 0x00000005ff077290 */ /* 0x000fe40008ffe4ff */
[----:B------:R-:W-:-:S07]  /*0330*/  UIADD3.X UR5, UPT, UPT, URZ, UR5, URZ, UP0, !UPT ;  /* 0x00000005ff057290 */ /* 0x000fce00087fe4ff */
[----:B------:R3:W-:Y:S02]  /*0340*/  UTMACCTL.PF [UR6] ;  /* 0x00000000060079b9 */ /* 0x0007e40008040000 */
[----:B------:R3:W-:Y:S02]  /*0350*/  UTMACCTL.PF [UR4] ;  /* 0x00000000040079b9 */ /* 0x0007e40008040000 */
[----:B---3--:R-:W-:Y:S01]  /*0360*/  NOP ;  /* 0x0000000000007918 */ /* 0x008fe20000000000 */
.L_x_5:
[----:B------:R-:W-:Y:S05]  /*0370*/  BSYNC.RECONVERGENT B0 ;  /* 0x0000000000007941 */ /* 0x000fea0003800200 */
.L_x_4:
[----:B------:R-:W-:Y:S04]  /*0380*/  BSSY.RECONVERGENT B0, `(.L_x_6) ;  /* 0x000000a000007945 */ /* 0x000fe80003800200 */
        /* <DEDUP_REMOVED lines=9> */
.L_x_7:
[----:B------:R-:W-:Y:S05]  /*0420*/  BSYNC.RECONVERGENT B0 ;  /* 0x0000000000007941 */ /* 0x000fea0003800200 */
.L_x_6:
[----:B------:R-:W3:Y:S01]  /*0430*/  LDCU.64 UR4, c[0x0][0x888] ;  /* 0x00011100ff0477ac */ /* 0x000ee20008000a00 */
[----:B------:R-:W-:Y:S02]  /*0440*/  UISETP.EQ.U32.AND UP2, UPT, UR8, URZ, UPT ;  /* 0x000000ff0800728c */ /* 0x000fe4000bf42070 */
[----:B------:R-:W-:Y:S02]  /*0450*/  UPLOP3.LUT UP3, UPT, UPT, UPT, UPT, 0x80, 0x8 ;  /* 0x000000000008789c */ /* 0x000fe40003f6f070 */
[----:B---3--:R-:W-:-:S04]  /*0460*/  UISETP.NE.U32.AND UP0, UPT, UR4, URZ, UPT ;  /* 0x000000ff0400728c */ /* 0x008fc8000bf05070 */
[----:B------:R-:W-:-:S04]  /*0470*/  UISETP.NE.AND.EX UP1, UPT, UR5, URZ, UPT, UP0 ;  /* 0x000000ff0500728c */ /* 0x000fc8000bf25300 */
[----:B------:R-:W-:-:S04]  /*0480*/  UISETP.EQ.OR.EX UP4, UPT, UR9, URZ, !UP1, UP2 ;  /* 0x000000ff0900728c */ /* 0x000fc8000cf82720 */
[----:B------:R-:W-:-:S06]  /*0490*/  UP2UR UR4, UPR, URZ, 0x10 ;  /* 0x00000010ff047883 */ /* 0x000fcc0008000000 */
[----:B------:R-:W-:Y:S01]  /*04a0*/  MOV R79, UR4 ;  /* 0x00000004004f7c02 */ /* 0x000fe20008000f00 */
[----:B------:R-:W-:Y:S06]  /*04b0*/  BRA.U !UP4, `(.L_x_8) ;  /* 0x000000010c207547 */ /* 0x000fec000b800000 */
[----:B------:R-:W-:Y:S01]  /*04c0*/  UISETP.NE.U32.AND UP2, UPT, UR8, URZ, UPT ;  /* 0x000000ff0800728c */ /* 0x000fe2000bf45070 */
[----:B-----5:R-:W-:Y:S01]  /*04d0*/  FSETP.NEU.AND P0, PT, R27, RZ, PT ;  /* 0x000000ff1b00720b */ /* 0x020fe20003f0d000 */
[----:B------:R-:W-:Y:S02]  /*04e0*/  USEL UR4, URZ, 0xffffffff, UP1 ;  /* 0xffffffffff047887 */ /* 0x000fe40008800000 */
[----:B------:R-:W-:-:S10]  /*04f0*/  UISETP.NE.AND.EX UP2, UPT, UR9, URZ, UPT, UP2 ;  /* 0x000000ff0900728c */ /* 0x000fd4000bf45320 */
[----:B------:R-:W-:Y:S01]  /*0500*/  VOTEU.ANY UP0, P0 ;  /* 0x0000000000ff7886 */ /* 0x000fe20000000100 */
[----:B------:R-:W-:-:S04]  /*0510*/  @!UP2 USEL UR4, URZ, 0xffffffff, UP0 ;  /* 0xffffffffff04a887 */ /* 0x000fc80008000000 */
[----:B------:R-:W-:-:S04]  /*0520*/  ULOP3.LUT UR4, UR4, 0x1, URZ, 0xc0, !UPT ;  /* 0x0000000104047892 */ /* 0x000fc8000f8ec0ff */
[----:B------:R-:W-:-:S11]  /*0530*/  UISETP.NE.U32.AND UP3, UPT, UR4, 0x1, UPT ;  /* 0x000000010400788c */ /* 0x000fd6000bf65070 */
.L_x_8:
[----:B------:R-:W3:Y:S01]  /*0540*/  SHFL.IDX PT, R0, R70, RZ, 0x1f ;  /* 0x00001fff46007589 */ /* 0x000ee200000e0000 */
[----:B------:R-:W-:Y:S02]  /*0550*/  UISETP.NE.AND UP5, UPT, UR18, 0x2, UPT ;  /* 0x000000021200788c */ /* 0x000fe4000bfa5270 */
[----:B------:R-:W-:Y:S02]  /*0560*/  UISETP.NE.AND UP0, UPT, UR18, 0x2, UPT ;  /* 0x000000021200788c */ /* 0x000fe4000bf05270 */
[----:B------:R-:W-:Y:S02]  /*0570*/  UISETP.NE.OR UP2, UPT, UR38, URZ, UP5 ;  /* 0x000000ff2600728c */ /* 0x000fe4000af45670 */
[----:B------:R-:W-:-:S04]  /*0580*/  USEL UR62, URZ, 0x1, UP0 ;  /* 0x00000001ff3e7887 */ /* 0x000fc80008000000 */
[----:B------:R-:W-:Y:S02]  /*0590*/  PLOP3.LUT P3, PT, P1, PT, UP2, 0xae, 0xea ;  /* 0x0000000000ea781c */ /* 0x000fe40000f6f52e */
[----:B---3--:R-:W-:-:S13]  /*05a0*/  ISETP.NE.AND P0, PT, R0, RZ, PT ;  /* 0x000000ff0000720c */ /* 0x008fda0003f05270 */
[----:B------:R-:W-:Y:S05]  /*05b0*/  @P0 BRA `(.L_x_9) ;  /* 0x00000000007c0947 */ /* 0x000fea0003800000 */
[----:B------:R-:W-:Y:S01]  /*05c0*/  ELECT P0, URZ, PT ;  /* 0x0000000000ff782f */ /* 0x000fe20003800000 */
[----:B------:R-:W-:-:S12]  /*05d0*/  BSSY.RECONVERGENT B0, `(.L_x_9) ;  /* 0x000001d000007945 */ /* 0x000fd80003800200 */
[----:B------:R-:W-:Y:S05]  /*05e0*/  @!P0 BRA `(.L_x_10) ;  /* 0x00000000006c8947 */ /* 0x000fea0003800000 */
[----:B------:R-:W3:Y:S01]  /*05f0*/  S2UR UR5, SR_CgaCtaId ;  /* 0x00000000000579c3 */ /* 0x000ee20000008800 */
[----:B------:R-:W-:Y:S01]  /*0600*/  UMOV UR4, 0x400 ;  /* 0x0000040000047882 */ /* 0x000fe20000000000 */
[----:B------:R-:W-:Y:S02]  /*0610*/  UMOV UR6, 0x1 ;  /* 0x0000000100067882 */ /* 0x000fe40000000000 */
[----:B------:R-:W-:-:S04]  /*0620*/  UIADD3 UR6, UPT, UPT, -UR6, 0x100000, URZ ;  /* 0x0010000006067890 */ /* 0x000fc8000fffe1ff */
[----:B------:R-:W-:Y:S02]  /*0630*/  USHF.L.U32 UR7, UR6, 0xb, URZ ;  /* 0x0000000b06077899 */ /* 0x000fe400080006ff */
[----:B------:R-:W-:Y:S02]  /*0640*/  USHF.L.U32 UR6, UR6, 0x1, URZ ;  /* 0x0000000106067899 */ /* 0x000fe400080006ff */
[----:B---3--:R-:W-:Y:S01]  /*0650*/  ULEA UR4, UR5, UR4, 0x18 ;  /* 0x0000000405047291 */ /* 0x008fe2000f8ec0ff */
[----:B------:R-:W3:Y:S11]  /*0660*/  FENCE.VIEW.ASYNC.S ;  /* 0x00000000000073c6 */ /* 0x000ef60000000000 */
[----:B---3--:R3:W4:Y:S01]  /*0670*/  SYNCS.EXCH.64 URZ, [UR4], UR6 ;  /* 0x0000000604ff75b2 */ /* 0x0087220008000100 */
[----:B------:R3:W1:Y:S01]  /*0680*/  SYNCS.EXCH.64 URZ, [UR4+0x48], UR6 ;  /* 0x0000480604ff75b2 */ /* 0x0006620008000100 */
        /* <DEDUP_REMOVED lines=15> */
[----:B------:R3:W1:Y:S02]  /*0780*/  SYNCS.EXCH.64 URZ, [UR4+0x88], UR6 ;  /* 0x0000880604ff75b2 */ /* 0x0006640008000100 */
[----:B---3--:R-:W-:Y:S01]  /*0790*/  NOP ;  /* 0x0000000000007918 */ /* 0x008fe20000000000 */
.L_x_10:
[----:B------:R-:W-:Y:S05]  /*07a0*/  BSYNC.RECONVERGENT B0 ;  /* 0x0000000000007941 */ /* 0x000fea0003800200 */
.L_x_9:
[----:B------:R-:W3:Y:S01]  /*07b0*/  SHFL.IDX PT, R0, R70, RZ, 0x1f ;  /* 0x00001fff46007589 */ /* 0x000ee200000e0000 */
[----:B------:R-:W-:Y:S01]  /*07c0*/  NOP ;  /* 0x0000000000007918 */ /* 0x000fe20000000000 */
[----:B---3--:R-:W-:-:S13]  /*07d0*/  ISETP.NE.AND P0, PT, R0, 0x1, PT ;  /* 0x000000010000780c */ /* 0x008fda0003f05270 */
[----:B------:R-:W-:Y:S05]  /*07e0*/  @P0 BRA `(.L_x_11) ;  /* 0x0000000000580947 */ /* 0x000fea0003800000 */
[----:B------:R-:W3:Y:S01]  /*07f0*/  S2UR UR5, SR_CgaCtaId ;  /* 0x00000000000579c3 */ /* 0x000ee20000008800 */
[----:B------:R-:W-:Y:S01]  /*0800*/  UMOV UR4, 0x400 ;  /* 0x0000040000047882 */ /* 0x000fe20000000000 */
[----:B------:R-:W-:Y:S01]  /*0810*/  UMOV UR8, 0x20 ;  /* 0x0000002000087882 */ /* 0x000fe20000000000 */
[----:B------:R-:W-:Y:S01]  /*0820*/  UMOV UR6, 0x80 ;  /* 0x0000008000067882 */ /* 0x000fe20000000000 */
[----:B------:R-:W-:-:S04]  /*0830*/  UIADD3 UR8, UPT, UPT, -UR8, 0x100000, URZ ;  /* 0x0010000008087890 */ /* 0x000fc8000fffe1ff */
[----:B------:R-:W-:Y:S02]  /*0840*/  USHF.L.U32 UR9, UR8, 0xb, URZ ;  /* 0x0000000b08097899 */ /* 0x000fe400080006ff */
[----:B------:R-:W-:Y:S02]  /*0850*/  USHF.L.U32 UR8, UR8, 0x1, URZ ;  /* 0x0000000108087899 */ /* 0x000fe400080006ff */
[----:B------:R-:W-:-:S04]  /*0860*/  UIADD3 UR6, UPT, UPT, -UR6, 0x100000, URZ ;  /* 0x0010000006067890 */ /* 0x000fc8000fffe1ff */
[----:B------:R-:W-:Y:S02]  /*0870*/  USHF.L.U32 UR7, UR6, 0xb, URZ ;  /* 0x0000000b06077899 */ /* 0x000fe400080006ff */
[----:B------:R-:W-:Y:S01]  /*0880*/  USHF.L.U32 UR6, UR6, 0x1, URZ ;  /* 0x0000000106067899 */ /* 0x000fe200080006ff */
[----:B------:R-:W-:Y:S01]  /*0890*/  ELECT P0, URZ, PT ;  /* 0x0000000000ff782f */ /* 0x000fe20003800000 */
[----:B---3--:R-:W-:Y:S01]  /*08a0*/  ULEA UR4, UR5, UR4, 0x18 ;  /* 0x0000000405047291 */ /* 0x008fe2000f8ec0ff */
[----:B------:R-:W3:Y:S11]  /*08b0*/  FENCE.VIEW.ASYNC.S ;  /* 0x00000000000073c6 */ /* 0x000ef60000000000 */
[----:B---3--:R3:W1:Y:S01]  /*08c0*/  SYNCS.EXCH.64 URZ, [UR4+0x90], UR8 ;  /* 0x0000900804ff75b2 */ /* 0x0086620008000100 */
[----:B------:R3:W1:Y:S01]  /*08d0*/  SYNCS.EXCH.64 URZ, [UR4+0xb0], UR6 ;  /* 0x0000b00604ff75b2 */ /* 0x0006620008000100 */
[----:B------:R3:W1:Y:S01]  /*08e0*/  SYNCS.EXCH.64 URZ, [UR4+0x98], UR8 ;  /* 0x0000980804ff75b2 */ /* 0x0006620008000100 */
[----:B------:R3:W1:Y:S01]  /*08f0*/  SYNCS.EXCH.64 URZ, [UR4+0xb8], UR6 ;  /* 0x0000b80604ff75b2 */ /* 0x0006620008000100 */
[----:B------:R3:W1:Y:S01]  /*0900*/  SYNCS.EXCH.64 URZ, [UR4+0xa0], UR8 ;  /* 0x0000a00804ff75b2 */ /* 0x0006620008000100 */
[----:B------:R3:W1:Y:S01]  /*0910*/  SYNCS.EXCH.64 URZ, [UR4+0xc0], UR6 ;  /* 0x0000c00604ff75b2 */ /* 0x0006620008000100 */
[----:B------:R3:W1:Y:S01]  /*0920*/  SYNCS.EXCH.64 URZ, [UR4+0xa8], UR8 ;  /* 0x0000a80804ff75b2 */ /* 0x0006620008000100 */
[----:B------:R3:W1:Y:S01]  /*0930*/  SYNCS.EXCH.64 URZ, [UR4+0xc8], UR6 ;  /* 0x0000c80604ff75b2 */ /* 0x0006620008000100 */
[----:B------:R-:W-:Y:S01]  /*0940*/  NOP ;  /* 0x0000000000007918 */ /* 0x000fe20000000000 */
.L_x_11:
[----:B------:R-:W2:Y:S01]  /*0950*/  SHFL.IDX PT, R0, R70, RZ, 0x1f ;  /* 0x00001fff46007589 */ /* 0x000ea200000e0000 */
[----:B------:R-:W-:Y:S01]  /*0960*/  NOP ;  /* 0x0000000000007918 */ /* 0x000fe20000000000 */
[----:B--2---:R-:W-:-:S13]  /*0970*/  ISETP.NE.AND P0, PT, R0, 0x3, PT ;  /* 0x000000030000780c */ /* 0x004fda0003f05270 */
[----:B------:R-:W-:Y:S05]  /*0980*/  @P0 BRA `(.L_x_12) ;  /* 0x0000000000300947 */ /* 0x000fea0003800000 */
[----:B------:R-:W2:Y:S01]  /*0990*/  S2UR UR5, SR_CgaCtaId ;  /* 0x00000000000579c3 */ /* 0x000ea20000008800 */
[----:B---3--:R-:W-:Y:S01]  /*09a0*/  UMOV UR4, 0x400 ;  /* 0x0000040000047882 */ /* 0x008fe20000000000 */
[----:B------:R-:W-:Y:S01]  /*09b0*/  UMOV UR6, 0x20 ;  /* 0x0000002000067882 */ /* 0x000fe20000000000 */
[----:B------:R-:W-:Y:S01]  /*09c0*/  ELECT P0, URZ, PT ;  /* 0x0000000000ff782f */ /* 0x000fe20003800000 */
[----:B------:R-:W-:-:S04]  /*09d0*/  UIADD3 UR6, UPT, UPT, -UR6, 0x100000, URZ ;  /* 0x0010000006067890 */ /* 0x000fc8000fffe1ff */
[----:B------:R-:W-:Y:S02]  /*09e0*/  USHF.L.U32 UR7, UR6, 0xb, URZ ;  /* 0x0000000b06077899 */ /* 0x000fe400080006ff */
[----:B------:R-:W-:Y:S02]  /*09f0*/  USHF.L.U32 UR6, UR6, 0x1, URZ ;  /* 0x0000000106067899 */ /* 0x000fe400080006ff */
[----:B--2---:R-:W-:Y:S01]  /*0a00*/  ULEA UR4, UR5, UR4, 0x18 ;  /* 0x0000000405047291 */ /* 0x004fe2000f8ec0ff */
[----:B------:R-:W2:Y:S11]  /*0a10*/  FENCE.VIEW.ASYNC.S ;  /* 0x00000000000073c6 */ /* 0x000eb60000000000 */
[----:B--2---:R2:W3:Y:S01]  /*0a20*/  SYNCS.EXCH.64 URZ, [UR4+0xd0], UR6 ;  /* 0x0000d00604ff75b2 */ /* 0x0044e20008000100 */
[----:B------:R2:W1:Y:S01]  /*0a30*/  SYNCS.EXCH.64 URZ, [UR4+0xd8], UR6 ;  /* 0x0000d80604ff75b2 */ /* 0x0004620008000100 */
[----:B------:R-:W-:Y:S01]  /*0a40*/  NOP ;  /* 0x0000000000007918 */ /* 0x000fe20000000000 */
.L_x_12:
[----:B------:R-:W4:Y:S01]  /*0a50*/  SHFL.IDX PT, R0, R70, RZ, 0x1f ;  /* 0x00001fff46007589 */ /* 0x000f2200000e0000 */
[----:B------:R-:W-:Y:S01]  /*0a60*/  NOP ;  /* 0x0000000000007918 */ /* 0x000fe20000000000 */
[----:B----4-:R-:W-:-:S13]  /*0a70*/  ISETP.NE.AND P0, PT, R0, 0x4, PT ;  /* 0x000000040000780c */ /* 0x010fda0003f05270 */
[----:B------:R-:W-:Y:S05]  /*0a80*/  @P0 BRA `(.L_x_13) ;  /* 0x0000000000440947 */ /* 0x000fea0003800000 */
[----:B------:R-:W4:Y:S01]  /*0a90*/  S2UR UR5, SR_CgaCtaId ;  /* 0x00000000000579c3 */ /* 0x000f220000008800 */
[----:B--23--:R-:W-:Y:S01]  /*0aa0*/  UMOV UR4, 0x1e0 ;  /* 0x000001e000047882 */ /* 0x00cfe20000000000 */
[----:B------:R-:W-:Y:S01]  /*0ab0*/  UMOV UR6, 0x400 ;  /* 0x0000040000067882 */ /* 0x000fe20000000000 */
[----:B------:R-:W-:Y:S01]  /*0ac0*/  USEL UR4, UR4, 0x1a0, UP3 ;  /* 0x000001a004047887 */ /* 0x000fe20009800000 */
[----:B------:R-:W-:Y:S01]  /*0ad0*/  UMOV UR8, 0x1 ;  /* 0x0000000100087882 */ /* 0x000fe20000000000 */
[----:B------:R-:W-:Y:S01]  /*0ae0*/  ELECT P0, URZ, PT ;  /* 0x0000000000ff782f */ /* 0x000fe20003800000 */
[----:B------:R-:W-:-:S04]  /*0af0*/  UIADD3 UR8, UPT, UPT, -UR8, 0x100000, URZ ;  /* 0x0010000008087890 */ /* 0x000fc8000fffe1ff */
[----:B------:R-:W-:Y:S02]  /*0b00*/  USHF.L.U32 UR9, UR8, 0xb, URZ ;  /* 0x0000000b08097899 */ /* 0x000fe400080006ff */
[----:B------:R-:W-:Y:S02]  /*0b10*/  USHF.L.U32 UR8, UR8, 0x1, URZ ;  /* 0x0000000108087899 */ /* 0x000fe400080006ff */
[----:B----4-:R-:W-:Y:S02]  /*0b20*/  ULEA UR6, UR5, UR6, 0x18 ;  /* 0x0000000605067291 */ /* 0x010fe4000f8ec0ff */
[----:B------:R-:W-:-:S04]  /*0b30*/  UIADD3 UR4, UPT, UPT, -UR4, 0x100000, URZ ;  /* 0x0010000004047890 */ /* 0x000fc8000fffe1ff */
[----:B------:R-:W-:Y:S02]  /*0b40*/  USHF.L.U32 UR5, UR4, 0xb, URZ ;  /* 0x0000000b04057899 */ /* 0x000fe400080006ff */
[----:B------:R-:W-:Y:S01]  /*0b50*/  USHF.L.U32 UR4, UR4, 0x1, URZ ;  /* 0x0000000104047899 */ /* 0x000fe200080006ff */
[----:B------:R-:W2:Y:S03]  /*0b60*/  FENCE.VIEW.ASYNC.S ;  /* 0x00000000000073c6 */ /* 0x000ea60000000000 */
[----:B--2---:R4:W2:Y:S08]  /*0b70*/  SYNCS.EXCH.64 URZ, [UR6+0xe0], UR8 ;  /* 0x0000e00806ff75b2 */ /* 0x0048b00008000100 */
[----:B------:R4:W3:Y:S02]  /*0b80*/  SYNCS.EXCH.64 URZ, [UR6+0xe8], UR4 ;  /* 0x0000e80406ff75b2 */ /* 0x0008e40008000100 */
[----:B----4-:R-:W-:Y:S01]  /*0b90*/  NOP ;  /* 0x0000000000007918 */ /* 0x010fe20000000000 */
.L_x_13:
[----:B------:R-:W4:Y:S01]  /*0ba0*/  SHFL.IDX PT, R0, R70, RZ, 0x1f ;  /* 0x00001fff46007589 */ /* 0x000f2200000e0000 */
[----:B------:R-:W-:Y:S01]  /*0bb0*/  ISETP.NE.OR P1, PT, RZ, UR18, !P1 ;  /* 0x00000012ff007c0c */ /* 0x000fe2000cf25670 */
[----:B------:R-:W-:Y:S01]  /*0bc0*/  NOP ;  /* 0x0000000000007918 */ /* 0x000fe20000000000 */
[----:B----4-:R-:W-:-:S13]  /*0bd0*/  ISETP.NE.AND P0, PT, R0, 0x5, PT ;  /* 0x000000050000780c */ /* 0x010fda0003f05270 */
[----:B------:R-:W-:Y:S05]  /*0be0*/  @P0 BRA `(.L_x_14) ;  /* 0x0000000000480947 */ /* 0x000fea0003800000 */
[----:B------:R-:W4:Y:S01]  /*0bf0*/  S2UR UR5, SR_CgaCtaId ;  /* 0x00000000000579c3 */ /* 0x000f220000008800 */
[----:B--23--:R-:W-:Y:S01]  /*0c00*/  UMOV UR4, 0x400 ;  /* 0x0000040000047882 */ /* 0x00cfe20000000000 */
        /* <DEDUP_REMOVED lines=9> */
[----:B----4-:R-:W-:Y:S01]  /*0ca0*/  ULEA UR4, UR5, UR4, 0x18 ;  /* 0x0000000405047291 */ /* 0x010fe2000f8ec0ff */
[----:B------:R-:W2:Y:S11]  /*0cb0*/  FENCE.VIEW.ASYNC.S ;  /* 0x00000000000073c6 */ /* 0x000eb60000000000 */
[----:B--2---:R4:W2:Y:S01]  /*0cc0*/  SYNCS.EXCH.64 URZ, [UR4+0xf0], UR6 ;  /* 0x0000f00604ff75b2 */ /* 0x0048a20008000100 */
[----:B------:R4:W3:Y:S01]  /*0cd0*/  SYNCS.EXCH.64 URZ, [UR4+0x100], UR8 ;  /* 0x0001000804ff75b2 */ /* 0x0008e20008000100 */
[----:B------:R4:W1:Y:S01]  /*0ce0*/  SYNCS.EXCH.64 URZ, [UR4+0xf8], UR6 ;  /* 0x0000f80604ff75b2 */ /* 0x0008620008000100 */
[----:B------:R4:W1:Y:S02]  /*0cf0*/  SYNCS.EXCH.64 URZ, [UR4+0x108], UR8 ;  /* 0x0001080804ff75b2 */ /* 0x0008640008000100 */
[----:B----4-:R-:W-:Y:S01]  /*0d00*/  NOP ;  /* 0x0000000000007918 */ /* 0x010fe20000000000 */
.L_x_14:
[----:B--23--:R-:W2:Y:S01]  /*0d10*/  S2UR UR7, SR_CgaCtaId ;  /* 0x00000000000779c3 */ /* 0x00cea20000008800 */
[----:B------:R-:W-:Y:S01]  /*0d20*/  VOTEU.ALL UP0, P1 ;  /* 0x0000000000ff7886 */ /* 0x000fe20000800000 */
[----:B------:R-:W-:Y:S01]  /*0d30*/  UMOV UR4, 0x20 ;  /* 0x0000002000047882 */ /* 0x000fe20000000000 */
[----:B------:R-:W-:Y:S01]  /*0d40*/  NOP ;  /* 0x0000000000007918 */ /* 0x000fe20000000000 */
[----:B-1----:R-:W-:Y:S01]  /*0d50*/  LOP3.LUT R3, R67, 0x1f, RZ, 0xc0, !PT ;  /* 0x0000001f43037812 */ /* 0x002fe200078ec0ff */
[----:B------:R-:W-:Y:S01]  /*0d60*/  UISETP.NE.AND UP4, UPT, UR18, URZ, UPT ;  /* 0x000000ff1200728c */ /* 0x000fe2000bf85270 */
[----:B------:R-:W-:Y:S01]  /*0d70*/  @!UP0 UMOV UR6, 0x400 ;  /* 0x0000040000068882 */ /* 0x000fe20000000000 */
[----:B------:R-:W-:-:S04]  /*0d80*/  @!UP0 UIADD3 UR4, UPT, UPT, -UR4, 0x100000, URZ ;  /* 0x0010000004048890 */ /* 0x000fc8000fffe1ff */
[----:B------:R-:W-:Y:S02]  /*0d90*/  @!UP0 USHF.L.U32 UR5, UR4, 0xb, URZ ;  /* 0x0000000b04058899 */ /* 0x000fe400080006ff */
[----:B------:R-:W-:Y:S02]  /*0da0*/  @!UP0 USHF.L.U32 UR4, UR4, 0x1, URZ ;  /* 0x0000000104048899 */ /* 0x000fe400080006ff */
[----:B--2---:R-:W-:Y:S01]  /*0db0*/  @!UP0 ULEA UR6, UR7, UR6, 0x18 ;  /* 0x0000000607068291 */ /* 0x004fe2000f8ec0ff */
[----:B------:R-:W1:Y:S01]  /*0dc0*/  LDCU UR7, c[0x0][0x36c] ;  /* 0x00006d80ff0777ac */ /* 0x000e620008000800 */
[----:B------:R-:W-:Y:S01]  /*0dd0*/  VOTEU.ALL UP0, P1 ;  /* 0x0000000000ff7886 */ /* 0x000fe20000800000 */
[----:B------:R-:W2:Y:S09]  /*0de0*/  FENCE.VIEW.ASYNC.S ;  /* 0x00000000000073c6 */ /* 0x000eb20000000000 */
[----:B--2---:R2:W3:Y:S01]  /*0df0*/  @!UP0 SYNCS.EXCH.64 URZ, [UR6+0x110], UR4 ;  /* 0x0001100406ff85b2 */ /* 0x0044e20008000100 */
[----:B-1----:R-:W-:-:S09]  /*0e00*/  UISETP.EQ.U32.AND UP6, UPT, UR7, 0x1, UPT ;  /* 0x000000010700788c */ /* 0x002fd2000bfc2070 */
[----:B--2---:R-:W-:Y:S05]  /*0e10*/  BRA.U !UP6, `(.L_x_15) ;  /* 0x000000010e087547 */ /* 0x004fea000b800000 */
[----:B---3--:R-:W-:Y:S01]  /*0e20*/  UCGABAR_ARV ;  /* 0x00000000000079c7 */ /* 0x008fe20008000000 */
[----:B------:R-:W-:Y:S05]  /*0e30*/  BRA `(.L_x_16) ;  /* 0x0000000000047947 */ /* 0x000fea0003800000 */
.L_x_15:
[----:B---3--:R-:W-:Y:S01]  /*0e40*/  NOP ;  /* 0x0000000000007918 */ /* 0x008fe20000000000 */
.L_x_16:
[----:B------:R-:W1:Y:S01]  /*0e50*/  S2UR UR20, SR_CTAID.X ;  /* 0x00000000001479c3 */ /* 0x000e620000002500 */
[----:B------:R-:W-:-:S05]  /*0e60*/  CS2R.32 R78, SR_CgaSize ;  /* 0x00000000004e7805 */ /* 0x000fca0000008a00 */
[----:B------:R-:W-:-:S05]  /*0e70*/  IMAD R78, R78, -0xa0, RZ ;  /* 0xffffff604e4e7824 */ /* 0x000fca00078e02ff */
[----:B------:R-:W-:-:S14]  /*0e80*/  R2UR UR5, R78 ;  /* 0x000000004e0572ca */ /* 0x000fdc00000e0000 */
[----:B------:R-:W2:Y:S01]  /*0e90*/  LDCU UR5, c[0x0][UR5+0x2b0] ;  /* 0x00005600050577ac */ /* 0x000ea20008000800 */
[----:B------:R-:W-:-:S05]  /*0ea0*/  CS2R.32 R78, SR_CgaSize ;  /* 0x00000000004e7805 */ /* 0x000fca0000008a00 */
[----:B------:R-:W-:-:S05]  /*0eb0*/  IMAD R78, R78, -0xa0, RZ ;  /* 0xffffff604e4e7824 */ /* 0x000fca00078e02ff */
[----:B------:R-:W-:-:S14]  /*0ec0*/  R2UR UR4, R78 ;  /* 0x000000004e0472ca */ /* 0x000fdc00000e0000 */
[----:B------:R-:W3:Y:S01]  /*0ed0*/  LDCU UR4, c[0x0][UR4+0x2b4] ;  /* 0x00005680040477ac */ /* 0x000ee20008000800 */
[----:B------:R-:W4:Y:S01]  /*0ee0*/  S2UR UR21, SR_CTAID.Y ;  /* 0x00000000001579c3 */ /* 0x000f220000002600 */
[----:B------:R-:W-:-:S05]  /*0ef0*/  CS2R.32 R78, SR_CgaSize ;  /* 0x00000000004e7805 */ /* 0x000fca0000008a00 */
[----:B------:R-:W-:-:S05]  /*0f00*/  IMAD R78, R78, -0xa0, RZ ;  /* 0xffffff604e4e7824 */ /* 0x000fca00078e02ff */
[----:B------:R-:W-:-:S14]  /*0f10*/  R2UR UR7, R78 ;  /* 0x000000004e0772ca */ /* 0x000fdc00000e0000 */
[----:B------:R-:W3:Y:S01]  /*0f20*/  LDCU UR7, c[0x0][UR7+0x2a0] ;  /* 0x00005400070777ac */ /* 0x000ee20008000800 */
[----:B------:R-:W-:-:S05]  /*0f30*/  CS2R.32 R78, SR_CgaSize ;  /* 0x00000000004e7805 */ /* 0x000fca0000008a00 */
[----:B------:R-:W-:-:S05]  /*0f40*/  IMAD R78, R78, -0xa0, RZ ;  /* 0xffffff604e4e7824 */ /* 0x000fca00078e02ff */
[----:B------:R-:W-:-:S14]  /*0f50*/  R2UR UR8, R78 ;  /* 0x000000004e0872ca */ /* 0x000fdc00000e0000 */
[----:B------:R-:W3:Y:S01]  /*0f60*/  LDCU UR8, c[0x0][UR8+0x2a4] ;  /* 0x00005480080877ac */ /* 0x000ee20008000800 */
[----:B------:R-:W3:Y:S01]  /*0f70*/  LDCU UR19, c[0x0][0xb24] ;  /* 0x00016480ff1377ac */ /* 0x000ee20008000800 */
[----:B------:R-:W3:Y:S01]  /*0f80*/  LDCU UR39, c[0x0][0xb24] ;  /* 0x00016480ff2777ac */ /* 0x000ee20008000800 */
[----:B-1----:R-:W-:Y:S01]  /*0f90*/  I2FP.F32.U32 R2, UR20 ;  /* 0x0000001400027c45 */ /* 0x002fe20008201000 */
[----:B------:R-:W1:Y:S04]  /*0fa0*/  LDCU UR24, c[0x0][0xb30] ;  /* 0x00016600ff1877ac */ /* 0x000e680008000800 */
[----:B--2---:R-:W-:Y:S01]  /*0fb0*/  FMUL R2, R2, UR5 ;  /* 0x0000000502027c20 */ /* 0x004fe20008400000 */
[----:B----4-:R-:W-:-:S05]  /*0fc0*/  I2FP.F32.U32 R0, UR21 ;  /* 0x0000001500007c45 */ /* 0x010fca0008201000 */
[----:B------:R-:W2:Y:S01]  /*0fd0*/  F2I.U32.TRUNC.NTZ R2, R2 ;  /* 0x0000000200027305 */ /* 0x000ea2000020f000 */
[----:B---3--:R-:W-:-:S07]  /*0fe0*/  FMUL R0, R0, UR4 ;  /* 0x0000000400007c20 */ /* 0x008fce0008400000 */
[----:B------:R-:W3:Y:S01]  /*0ff0*/  F2I.U32.TRUNC.NTZ R0, R0 ;  /* 0x0000000000007305 */ /* 0x000ee2000020f000 */
[----:B--2---:R-:W-:Y:S02]  /*1000*/  R2UR UR4, R2 ;  /* 0x00000000020472ca */ /* 0x004fe400000e0000 */
[----:B------:R-:W-:Y:S02]  /*1010*/  PRMT R2, RZ, 0x7610, R2 ;  /* 0x00007610ff027816 */ /* 0x000fe40000000002 */
[----:B---3--:R-:W-:Y:S02]  /*1020*/  R2UR UR6, R0 ;  /* 0x00000000000672ca */ /* 0x008fe400000e0000 */
[----:B------:R-:W-:-:S07]  /*1030*/  PRMT R0, RZ, 0x7610, R0 ;  /* 0x00007610ff007816 */ /* 0x000fce0000000000 */
[----:B------:R-:W-:-:S04]  /*1040*/  UIADD3 UR5, UPT, UPT, -UR4, URZ, URZ ;  /* 0x000000ff04057290 */ /* 0x000fc8000fffe1ff */
[----:B------:R-:W-:Y:S02]  /*1050*/  UIMAD UR5, UR7, UR5, UR20 ;  /* 0x00000005070572a4 */ /* 0x000fe4000f8e0214 */
[----:B------:R-:W-:-:S04]  /*1060*/  UIADD3 UR4, UPT, UPT, -UR6, URZ, URZ ;  /* 0x000000ff06047290 */ /* 0x000fc8000fffe1ff */
[----:B------:R-:W-:Y:S01]  /*1070*/  IMAD.U32 R78, RZ, RZ, UR5 ;  /* 0x00000005ff4e7e24 */ /* 0x000fe2000f8e00ff */
[----:B------:R-:W-:-:S06]  /*1080*/  UIMAD UR4, UR8, UR4, UR21 ;  /* 0x00000004080472a4 */ /* 0x000fcc000f8e0215 */
[----:B------:R-:W-:Y:S01]  /*1090*/  IMAD.U32 R77, RZ, RZ, UR4 ;  /* 0x00000004ff4d7e24 */ /* 0x000fe2000f8e00ff */
[----:B-1----:R-:W-:Y:S06]  /*10a0*/  BRA.U UP4, `(.L_x_17) ;  /* 0x0000000104307547 */ /* 0x002fec000b800000 */
[----:B------:R-:W-:Y:S01]  /*10b0*/  R2UR UR5, R77 ;  /* 0x000000004d0572ca */ /* 0x000fe200000e0000 */
[----:B------:R-:W-:Y:S01]  /*10c0*/  UMOV UR7, 0x3 ;  /* 0x0000000300077882 */ /* 0x000fe20000000000 */
[----:B------:R-:W-:-:S11]  /*10d0*/  R2UR UR4, R78 ;  /* 0x000000004e0472ca */ /* 0x000fd600000e0000 */
[----:B------:R-:W-:-:S04]  /*10e0*/  UISETP.NE.AND UP0, UPT, UR5, URZ, UPT ;  /* 0x000000ff0500728c */ /* 0x000fc8000bf05270 */
[----:B------:R-:W-:Y:S02]  /*10f0*/  UISETP.LT.U32.OR UP0, UPT, UR4, 0x2, !UP0 ;  /* 0x000000020400788c */ /* 0x000fe4000c701470 */
[----:B------:R-:W-:Y:S02]  /*1100*/  ULOP3.LUT UR4, UR4, 0xfffffffe, URZ, 0xc0, !UPT ;  /* 0xfffffffe04047892 */ /* 0x000fe4000f8ec0ff */
[----:B------:R-:W-:Y:S02]  /*1110*/  USEL UR6, URZ, 0x1, !UP0 ;  /* 0x00000001ff067887 */ /* 0x000fe4000c000000 */
[----:B------:R-:W-:Y:S02]  /*1120*/  USEL UR5, URZ, 0x2, !UP0 ;  /* 0x00000002ff057887 */ /* 0x000fe4000c000000 */
[----:B------:R-:W-:Y:S02]  /*1130*/  USHF.L.U32 UR4, UR7, UR4, URZ ;  /* 0x0000000407047299 */ /* 0x000fe400080006ff */
[----:B------:R-:W-:-:S04]  /*1140*/  UIADD3 UR5, UPT, UPT, UR6, UR5, URZ ;  /* 0x0000000506057290 */ /* 0x000fc8000fffe0ff */
[----:B------:R-:W-:Y:S02]  /*1150*/  IMAD.U32 R0, RZ, RZ, UR4 ;  /* 0x00000004ff007e24 */ /* 0x000fe4000f8e00ff */
[----:B------:R-:W-:-:S07]  /*1160*/  IMAD.U32 R2, RZ, RZ, UR5 ;  /* 0x00000005ff027e24 */ /* 0x000fce000f8e00ff */
.L_x_17:
[----:B------:R-:W1:Y:S01]  /*1170*/  S2UR UR52, SR_CTAID.Z ;  /* 0x00000000003479c3 */ /* 0x000e620000002700 */
[----:B------:R-:W-:Y:S01]  /*1180*/  UISETP.GE.AND UP0, UPT, UR19, 0x1, UPT ;  /* 0x000000011300788c */ /* 0x000fe2000bf06270 */
[----:B------:R-:W-:-:S08]  /*1190*/  UMOV UR51, UR20 ;  /* 0x0000001400337c82 */ /* 0x000fd00008000000 */
[----:B------:R-:W-:Y:S05]  /*11a0*/  BRA.U !UP0, `(.L_x_18) ;  /* 0x0000000108d47547 */ /* 0x000fea000b800000 */
[----:B------:R-:W2:Y:S01]  /*11b0*/  LDCU.128 UR12, c[0x0][0xb10] ;  /* 0x00016200ff0c77ac */ /* 0x000ea20008000c00 */
[----:B------:R-:W3:Y:S01]  /*11c0*/  LDCU UR22, c[0x0][0xb0c] ;  /* 0x00016180ff1677ac */ /* 0x000ee20008000800 */
[----:B------:R-:W4:Y:S01]  /*11d0*/  LDCU UR6, c[0x0][0x370] ;  /* 0x00006e00ff0677ac */ /* 0x000f220008000800 */
[----:B------:R-:W1:Y:S01]  /*11e0*/  LDCU UR7, c[0x0][0x374] ;  /* 0x00006e80ff0777ac */ /* 0x000e620008000800 */
[----:B------:R-:W1:Y:S01]  /*11f0*/  LDCU UR23, c[0x0][0xb20] ;  /* 0x00016400ff1777ac */ /* 0x000e620008000800 */
[----:B--2---:R-:W-:Y:S02]  /*1200*/  UIMAD.WIDE.U32 UR4, UR20, UR12, URZ ;  /* 0x0000000c140472a5 */ /* 0x004fe4000f8e00ff */
[----:B---3--:R-:W-:Y:S01]  /*1210*/  UISETP.NE.AND UP0, UPT, UR22, 0x1, UPT ;  /* 0x000000011600788c */ /* 0x008fe2000bf05270 */
[----:B------:R-:W2:Y:S01]  /*1220*/  LDCU.64 UR8, c[0x0][0xb28] ;  /* 0x00016500ff0877ac */ /* 0x000ea20008000a00 */
[----:B----4-:R-:W-:-:S03]  /*1230*/  UIMAD.WIDE.U32 UR10, UR6, UR12, URZ ;  /* 0x0000000c060a72a5 */ /* 0x010fc6000f8e00ff */
[----:B------:R-:W-:Y:S01]  /*1240*/  UMOV UR4, UR5 ;  /* 0x0000000500047c82 */ /* 0x000fe20008000000 */
[----:B------:R-:W-:Y:S02]  /*1250*/  UISETP.NE.AND UP2, UPT, UR19, 0x1, UPT ;  /* 0x000000011300788c */ /* 0x000fe4000bf45270 */
[----:B------:R-:W-:Y:S01]  /*1260*/  USHF.R.U32.HI UR4, URZ, UR13, UR4 ;  /* 0x0000000dff047299 */ /* 0x000fe20008011604 */
[----:B------:R-:W-:Y:S01]  /*1270*/  UMOV UR10, UR11 ;  /* 0x0000000b000a7c82 */ /* 0x000fe20008000000 */
[----:B------:R-:W-:Y:S02]  /*1280*/  UIMAD.WIDE.U32 UR16, UR21, UR15, URZ ;  /* 0x0000000f151072a5 */ /* 0x000fe4000f8e00ff */
[----:B------:R-:W-:Y:S02]  /*1290*/  USEL UR5, UR20, UR4, !UP0 ;  /* 0x0000000414057287 */ /* 0x000fe4000c000000 */
[----:B------:R-:W-:Y:S02]  /*12a0*/  @UP0 USHF.R.U32.HI UR6, URZ, UR13, UR10 ;  /* 0x0000000dff060299 */ /* 0x000fe4000801160a */
[----:B------:R-:W-:-:S02]  /*12b0*/  UISETP.NE.AND UP0, UPT, UR14, 0x1, UPT ;  /* 0x000000010e00788c */ /* 0x000fc4000bf05270 */
[----:B-1----:R-:W-:Y:S02]  /*12c0*/  UIMAD.WIDE.U32 UR10, UR7, UR15, URZ ;  /* 0x0000000f070a72a5 */ /* 0x002fe4000f8e00ff */
[----:B--2---:R-:W-:Y:S01]  /*12d0*/  UIMAD.WIDE.U32 UR12, UR6, UR8, URZ ;  /* 0x00000008060c72a5 */ /* 0x004fe2000f8e00ff */
[----:B------:R-:W-:Y:S01]  /*12e0*/  UMOV UR4, UR17 ;  /* 0x0000001100047c82 */ /* 0x000fe20008000000 */
[----:B------:R-:W-:-:S03]  /*12f0*/  UIADD3 UR51, UPT, UPT, -UR5, URZ, URZ ;  /* 0x000000ff05337290 */ /* 0x000fc6000fffe1ff */
[----:B------:R-:W-:Y:S01]  /*1300*/  UMOV UR10, UR11 ;  /* 0x0000000b000a7c82 */ /* 0x000fe20008000000 */
[----:B------:R-:W-:Y:S02]  /*1310*/  USHF.R.U32.HI UR4, URZ, UR23, UR4 ;  /* 0x00000017ff047299 */ /* 0x000fe40008011604 */
[----:B------:R-:W-:Y:S01]  /*1320*/  @UP0 USHF.R.U32.HI UR7, URZ, UR23, UR10 ;  /* 0x00000017ff070299 */ /* 0x000fe2000801160a */
[----:B------:R-:W-:Y:S01]  /*1330*/  UMOV UR12, UR13 ;  /* 0x0000000d000c7c82 */ /* 0x000fe20008000000 */
[----:B------:R-:W-:Y:S02]  /*1340*/  USEL UR4, UR21, UR4, !UP0 ;  /* 0x0000000415047287 */ /* 0x000fe4000c000000 */
[----:B------:R-:W-:Y:S02]  /*1350*/  UIMAD.WIDE.U32 UR10, UR7, UR8, URZ ;  /* 0x00000008070a72a5 */ /* 0x000fe4000f8e00ff */
[----:B------:R-:W-:Y:S02]  /*1360*/  @UP2 USHF.R.U32.HI UR6, URZ, UR9, UR12 ;  /* 0x00000009ff062299 */ /* 0x000fe4000801160c */
[----:B------:R-:W-:-:S02]  /*1370*/  UIMAD.WIDE.U32 UR12, UR4, UR8, URZ ;  /* 0x00000008040c72a5 */ /* 0x000fc4000f8e00ff */
[----:B------:R-:W-:Y:S01]  /*1380*/  UIMAD UR51, UR22, UR51, UR20 ;  /* 0x00000033163372a4 */ /* 0x000fe2000f8e0214 */
[----:B------:R-:W-:Y:S02]  /*1390*/  UMOV UR10, UR11 ;  /* 0x0000000b000a7c82 */ /* 0x000fe40008000000 */
[----:B------:R-:W-:Y:S02]  /*13a0*/  @UP2 USHF.R.U32.HI UR7, URZ, UR9, UR10 ;  /* 0x00000009ff072299 */ /* 0x000fe4000801160a */
[----:B------:R-:W-:Y:S02]  /*13b0*/  UIMAD UR10, UR6, UR19, URZ ;  /* 0x00000013060a72a4 */ /* 0x000fe4000f8e02ff */
[----:B------:R-:W-:-:S04]  /*13c0*/  UIMAD UR7, UR7, UR19, URZ ;  /* 0x00000013070772a4 */ /* 0x000fc8000f8e02ff */
[----:B------:R-:W-:-:S03]  /*13d0*/  UISETP.GE.AND UP0, UPT, UR4, UR7, UPT ;  /* 0x000000070400728c */ /* 0x000fc6000bf06270 */
[----:B------:R-:W-:Y:S01]  /*13e0*/  UMOV UR7, UR13 ;  /* 0x0000000d00077c82 */ /* 0x000fe20008000000 */
[----:B------:R-:W-:Y:S02]  /*13f0*/  UISETP.GE.OR UP0, UPT, UR5, UR10, UP0 ;  /* 0x0000000a0500728c */ /* 0x000fe40008706670 */
[----:B------:R-:W-:Y:S02]  /*1400*/  UIMAD.WIDE.U32 UR10, UR5, UR8, URZ ;  /* 0x00000008050a72a5 */ /* 0x000fe4000f8e00ff */
[----:B------:R-:W-:Y:S02]  /*1410*/  USHF.R.U32.HI UR7, URZ, UR9, UR7 ;  /* 0x00000009ff077299 */ /* 0x000fe40008011607 */
[----:B------:R-:W-:Y:S02]  /*1420*/  UIADD3 UR10, UPT, UPT, -UR4, URZ, URZ ;  /* 0x000000ff040a7290 */ /* 0x000fe4000fffe1ff */
[----:B------:R-:W-:Y:S02]  /*1430*/  USEL UR7, UR4, UR7, !UP2 ;  /* 0x0000000704077287 */ /* 0x000fe4000d000000 */
[----:B------:R-:W-:Y:S01]  /*1440*/  UIMAD UR10, UR14, UR10, UR21 ;  /* 0x0000000a0e0a72a4 */ /* 0x000fe2000f8e0215 */
[----:B------:R-:W-:-:S02]  /*1450*/  @!UP0 UMOV UR8, UR11 ;  /* 0x0000000b00088c82 */ /* 0x000fc40008000000 */
[----:B------:R-:W-:Y:S02]  /*1460*/  @!UP0 USHF.R.U32.HI UR8, URZ, UR9, UR8 ;  /* 0x00000009ff088299 */ /* 0x000fe40008011608 */
[----:B------:R-:W-:Y:S02]  /*1470*/  UIADD3 UR9, UPT, UPT, -UR7, URZ, URZ ;  /* 0x000000ff07097290 */ /* 0x000fe4000fffe1ff */
[----:B------:R-:W-:Y:S02]  /*1480*/  @!UP0 USEL UR8, UR5, UR8, !UP2 ;  /* 0x0000000805088287 */ /* 0x000fe4000d000000 */
[----:B------:R-:W-:Y:S02]  /*1490*/  UIMAD UR9, UR19, UR9, UR4 ;  /* 0x00000009130972a4 */ /* 0x000fe4000f8e0204 */
[----:B------:R-:W-:Y:S02]  /*14a0*/  @!UP0 UIADD3 UR7, UPT, UPT, UR7, -UR8, URZ ;  /* 0x8000000807078290 */ /* 0x000fe4000fffe0ff */
[----:B------:R-:W-:-:S02]  /*14b0*/  @!UP0 UIMAD UR6, UR9, UR6, UR8 ;  /* 0x00000006090682a4 */ /* 0x000fc4000f8e0208 */
[----:B------:R-:W-:-:S04]  /*14c0*/  @!UP0 UIMAD UR4, UR7, UR19, UR5 ;  /* 0x00000013070482a4 */ /* 0x000fc8000f8e0205 */
[----:B------:R-:W-:Y:S01]  /*14d0*/  UIMAD UR21, UR4, UR14, UR10 ;  /* 0x0000000e041572a4 */ /* 0x000fe2000f8e020a */
[----:B------:R-:W-:Y:S02]  /*14e0*/  @!UP0 UMOV UR5, UR6 ;  /* 0x0000000600058c82 */ /* 0x000fe40008000000 */
[----:B------:R-:W-:-:S12]  /*14f0*/  UIMAD UR51, UR5, UR22, UR51 ;  /* 0x00000016053372a4 */ /* 0x000fd8000f8e0233 */
.L_x_18:
[----:B------:R-:W-:-:S09]  /*1500*/  UISETP.NE.AND UP0, UPT, UR24, 0x1, UPT ;  /* 0x000000011800788c */ /* 0x000fd2000bf05270 */
[----:B------:R-:W-:Y:S05]  /*1510*/  BRA.U UP0, `(.L_x_19) ;  /* 0x0000000100407547 */ /* 0x000fea000b800000 */
[----:B------:R-:W2:Y:S01]  /*1520*/  LDCU.128 UR8, c[0x0][0xb10] ;  /* 0x00016200ff0877ac */ /* 0x000ea20008000c00 */
[----:B------:R-:W3:Y:S01]  /*1530*/  LDCU UR12, c[0x0][0xb0c] ;  /* 0x00016180ff0c77ac */ /* 0x000ee20008000800 */
[----:B------:R-:W4:Y:S01]  /*1540*/  LDCU UR13, c[0x0][0xb20] ;  /* 0x00016400ff0d77ac */ /* 0x000f220008000800 */
[----:B--2---:R-:W-:Y:S02]  /*1550*/  UIMAD.WIDE.U32 UR4, UR51, UR8, URZ ;  /* 0x00000008330472a5 */ /* 0x004fe4000f8e00ff */
[----:B------:R-:W-:Y:S02]  /*1560*/  UIMAD.WIDE.U32 UR6, UR21, UR11, URZ ;  /* 0x0000000b150672a5 */ /* 0x000fe4000f8e00ff */
[----:B---3--:R-:W-:Y:S02]  /*1570*/  UISETP.NE.AND UP0, UPT, UR12, 0x1, UPT ;  /* 0x000000010c00788c */ /* 0x008fe4000bf05270 */
[----:B------:R-:W-:-:S03]  /*1580*/  USHF.R.U32.HI UR5, URZ, UR9, UR5 ;  /* 0x00000009ff057299 */ /* 0x000fc60008011605 */
[----:B------:R-:W-:Y:S01]  /*1590*/  UMOV UR4, UR7 ;  /* 0x0000000700047c82 */ /* 0x000fe20008000000 */
[----:B------:R-:W-:Y:S02]  /*15a0*/  USEL UR5, UR51, UR5, !UP0 ;  /* 0x0000000533057287 */ /* 0x000fe4000c000000 */
[----:B------:R-:W-:Y:S02]  /*15b0*/  UISETP.NE.AND UP0, UPT, UR10, 0x1, UPT ;  /* 0x000000010a00788c */ /* 0x000fe4000bf05270 */
[----:B----4-:R-:W-:-:S04]  /*15c0*/  USHF.R.U32.HI UR4, URZ, UR13, UR4 ;  /* 0x0000000dff047299 */ /* 0x010fc80008011604 */
[----:B------:R-:W-:-:S04]  /*15d0*/  USEL UR4, UR21, UR4, !UP0 ;  /* 0x0000000415047287 */ /* 0x000fc8000c000000 */
[----:B------:R-:W-:Y:S02]  /*15e0*/  UIADD3 UR6, UPT, UPT, -UR4, UR5, URZ ;  /* 0x0000000504067290 */ /* 0x000fe4000fffe1ff */
[----:B------:R-:W-:Y:S02]  /*15f0*/  UIADD3 UR4, UPT, UPT, UR4, -UR5, URZ ;  /* 0x8000000504047290 */ /* 0x000fe4000fffe0ff */
[----:B------:R-:W-:Y:S02]  /*1600*/  UIMAD UR21, UR6, UR10, UR21 ;  /* 0x0000000a061572a4 */ /* 0x000fe4000f8e0215 */
[----:B------:R-:W-:-:S12]  /*1610*/  UIMAD UR51, UR4, UR12, UR51 ;  /* 0x0000000c043372a4 */ /* 0x000fd8000f8e0233 */
.L_x_19:
[----:B------:R-:W-:Y:S05]  /*1620*/  BRA.U !UP6, `(.L_x_20) ;  /* 0x000000010e0c7547 */ /* 0x000fea000b800000 */
[----:B------:R-:W-:Y:S01]  /*1630*/  UCGABAR_WAIT ;  /* 0x0000000000007dc7 */ /* 0x000fe20008000000 */
[----:B------:R-:W-:Y:S01]  /*1640*/  CCTL.IVALL ;  /* 0x00000000ff00798f */ /* 0x000fe20002000000 */
[----:B------:R-:W-:Y:S05]  /*1650*/  BRA `(.L_x_21) ;  /* 0x0000000000047947 */ /* 0x000fea0003800000 */
.L_x_20:
[----:B------:R-:W-:Y:S06]  /*1660*/  BAR.SYNC.DEFER_BLOCKING 0x0 ;  /* 0x0000000000007b1d */ /* 0x000fec0000010000 */
.L_x_21:
[----:B------:R-:W-:Y:S05]  /*1670*/  BRA.U UP5, `(.L_x_22) ;  /* 0x0000001905ac7547 */ /* 0x000fea000b800000 */
[----:B------:R-:W2:Y:S01]  /*1680*/  LDCU UR5, c[0x0][0x388] ;  /* 0x00007100ff0577ac */ /* 0x000ea20008000800 */
[----:B------:R-:W-:Y:S01]  /*1690*/  PLOP3.LUT P1, PT, PT, PT, UP3, 0x80, 0x8 ;  /* 0x000000000008781c */ /* 0x000fe20003f2f038 */
[----:B------:R-:W-:Y:S01]  /*16a0*/  IMAD.MOV.U32 R2, RZ, RZ, RZ ;  /* 0x000000ffff027224 */ /* 0x000fe200078e00ff */
[----:B------:R-:W-:Y:S01]  /*16b0*/  ISETP.EQ.OR P2, PT, R3, RZ, P3 ;  /* 0x000000ff0300720c */ /* 0x000fe20001f42670 */
[----:B------:R-:W3:Y:S01]  /*16c0*/  LDCU UR6, c[0x0][0x38c] ;  /* 0x00007180ff0677ac */ /* 0x000ee20008000800 */
[----:B------:R-:W-:Y:S01]  /*16d0*/  PLOP3.LUT P1, PT, P1, PT, PT, 0x8, 0x80 ;  /* 0x000000000080781c */ /* 0x000fe20000f2e170 */
[----:B------:R-:W4:Y:S01]  /*16e0*/  LDCU UR48, c[0x0][0x390] ;  /* 0x00007200ff3077ac */ /* 0x000f220008000800 */
[----:B------:R-:W-:Y:S01]  /*16f0*/  UISETP.NE.AND UP1, UPT, UR18, URZ, UPT ;  /* 0x000000ff1200728c */ /* 0x000fe2000bf25270 */
[----:B------:R-:W3:Y:S01]  /*1700*/  LDCU UR47, c[0x0][0x370] ;  /* 0x00006e00ff2f77ac */ /* 0x000ee20008000800 */
[----:B--2---:R-:W-:Y:S01]  /*1710*/  UIADD3 UR5, UPT, UPT, UR5, 0x1f, URZ ;  /* 0x0000001f05057890 */ /* 0x004fe2000fffe0ff */
[----:B------:R-:W2:Y:S03]  /*1720*/  LDCU.64 UR36, c[0x0][0x348] ;  /* 0x00006900ff2477ac */ /* 0x000ea60008000a00 */
[----:B------:R-:W-:-:S02]  /*1730*/  USHF.R.S32.HI UR4, URZ, 0x1f, UR5 ;  /* 0x0000001fff047899 */ /* 0x000fc40008011405 */
[----:B-1----:R-:W-:Y:S02]  /*1740*/  USHF.L.U32 UR52, UR20, 0x7, URZ ;  /* 0x0000000714347899 */ /* 0x002fe400080006ff */
[----:B------:R-:W-:Y:S02]  /*1750*/  ULEA.HI UR4, UR4, UR5, URZ, 0x5 ;  /* 0x0000000504047291 */ /* 0x000fe4000f8f28ff */
[----:B------:R-:W-:Y:S02]  /*1760*/  USHF.L.U32 UR5, UR20, 0x5, URZ ;  /* 0x0000000514057899 */ /* 0x000fe400080006ff */
[----:B------:R-:W-:Y:S02]  /*1770*/  USHF.R.S32.HI UR4, URZ, 0x5, UR4 ;  /* 0x00000005ff047899 */ /* 0x000fe40008011404 */
[----:B------:R-:W-:Y:S02]  /*1780*/  ULOP3.LUT UR50, UR5, 0x20, URZ, 0xc0, !UPT ;  /* 0x0000002005327892 */ /* 0x000fe4000f8ec0ff */
[----:B---3--:R-:W-:Y:S01]  /*1790*/  UIMAD UR4, UR4, UR6, URZ ;  /* 0x00000006040472a4 */ /* 0x008fe2000f8e02ff */
[----:B------:R-:W1:Y:S03]  /*17a0*/  LDCU UR46, c[0x0][0x374] ;  /* 0x00006e80ff2e77ac */ /* 0x000e660008000800 */
[----:B----4-:R-:W-:-:S02]  /*17b0*/  UIMAD UR48, UR4, UR48, URZ ;  /* 0x00000030043072a4 */ /* 0x010fc4000f8e02ff */
[----:B------:R-:W-:Y:S02]  /*17c0*/  USEL UR33, UR62, 0x2, UP1 ;  /* 0x000000023e217887 */ /* 0x000fe40008800000 */
[----:B------:R-:W-:Y:S02]  /*17d0*/  UISETP.NE.AND UP2, UPT, UR48, URZ, UPT ;  /* 0x000000ff3000728c */ /* 0x000fe4000bf45270 */
[----:B------:R-:W-:Y:S01]  /*17e0*/  UISETP.LT.U32.AND UP0, UPT, UR48, 0x9, UPT ;  /* 0x000000093000788c */ /* 0x000fe2000bf01070 */
[----:B------:R-:W-:Y:S01]  /*17f0*/  UMOV UR23, 0x1 ;  /* 0x0000000100177882 */ /* 0x000fe20000000000 */
[----:B------:R-:W-:Y:S02]  /*1800*/  UMOV UR26, URZ ;  /* 0x000000ff001a7c82 */ /* 0x000fe40008000000 */
[----:B------:R-:W-:Y:S01]  /*1810*/  USEL UR4, UR48, 0x9, UP0 ;  /* 0x0000000930047887 */ /* 0x000fe20008000000 */
[----:B------:R-:W-:Y:S01]  /*1820*/  UMOV UR27, URZ ;  /* 0x000000ff001b7c82 */ /* 0x000fe20008000000 */
[----:B------:R-:W-:-:S02]  /*1830*/  UMOV UR34, URZ ;  /* 0x000000ff00227c82 */ /* 0x000fc40008000000 */
[----:B------:R-:W-:Y:S02]  /*1840*/  UIADD3 UR5, UPT, UPT, UR4, -0x1, URZ ;  /* 0xffffffff04057890 */ /* 0x000fe4000fffe0ff */
[----:B------:R-:W-:Y:S02]  /*1850*/  @!UP2 UIADD3 UR5, UPT, UPT, UR4, URZ, URZ ;  /* 0x000000ff0405a290 */ /* 0x000fe4000fffe0ff */
[----:B------:R-:W-:Y:S02]  /*1860*/  UIADD3 UR45, UPT, UPT, UR48, -UR4, URZ ;  /* 0x80000004302d7290 */ /* 0x000fe4000fffe0ff */
[----:B-12---:R-:W-:-:S12]  /*1870*/  UIADD3 UR49, UPT, UPT, UR5, 0x1, URZ ;  /* 0x0000000105317890 */ /* 0x006fd8000fffe0ff */
.L_x_40:
[----:B------:R-:W1:Y:S01]  /*1880*/  S2UR UR25, SR_CgaCtaId ;  /* 0x00000000001979c3 */ /* 0x000e620000008800 */
[----:B------:R-:W-:Y:S01]  /*1890*/  UMOV UR4, 0x400 ;  /* 0x0000040000047882 */ /* 0x000fe20000000000 */
[----:B------:R-:W-:Y:S01]  /*18a0*/  MOV R0, UR23 ;  /* 0x0000001700007c02 */ /* 0x000fe20008000f00 */
[----:B------:R-:W-:Y:S02]  /*18b0*/  UISETP.NE.AND UP0, UPT, UR48, URZ, UPT ;  /* 0x000000ff3000728c */ /* 0x000fe4000bf05270 */
[----:B------:R-:W-:Y:S01]  /*18c0*/  ULEA UR10, UR21, UR50, 0x6 ;  /* 0x00000032150a7291 */ /* 0x000fe2000f8e30ff */
[----:B------:R-:W-:Y:S01]  /*18d0*/  SHF.L.U32 R0, R0, 0x1f, RZ ;  /* 0x0000001f00007819 */ /* 0x000fe200000006ff */
[----:B------:R-:W-:Y:S01]  /*18e0*/  UMOV UR24, URZ ;  /* 0x000000ff00187c82 */ /* 0x000fe20008000000 */
[----:B------:R-:W-:Y:S01]  /*18f0*/  UMOV UR13, URZ ;  /* 0x000000ff000d7c82 */ /* 0x000fe20008000000 */
[----:B------:R-:W-:Y:S01]  /*1900*/  UMOV UR12, URZ ;  /* 0x000000ff000c7c82 */ /* 0x000fe20008000000 */
[----:B-1----:R-:W-:-:S04]  /*1910*/  ULEA UR25, UR25, UR4, 0x18 ;  /* 0x0000000419197291 */ /* 0x002fc8000f8ec0ff */
[----:B------:R-:W-:-:S09]  /*1920*/  ULEA UR4, UR26, UR25, 0x3 ;  /* 0x000000191a047291 */ /* 0x000fd2000f8e18ff */
[----:B------:R1:W2:Y:S01]  /*1930*/  SYNCS.PHASECHK.TRANS64.TRYWAIT P0, [UR4+0x48], R0 ;  /* 0x00004800ff0075a7 */ /* 0x0002a20008001104 */
[----:B------:R-:W-:-:S04]  /*1940*/  ULEA.HI UR4, UR51, UR51, URZ, 0x1 ;  /* 0x0000003333047291 */ /* 0x000fc8000f8f08ff */
[----:B------:R-:W-:-:S04]  /*1950*/  USHF.L.U32 UR4, UR4, 0x7, URZ ;  /* 0x0000000704047899 */ /* 0x000fc800080006ff */
[----:B------:R-:W-:-:S04]  /*1960*/  ULOP3.LUT UR4, UR4, 0xffffff00, URZ, 0xc0, !UPT ;  /* 0xffffff0004047892 */ /* 0x000fc8000f8ec0ff */
[----:B------:R-:W-:Y:S01]  /*1970*/  ULOP3.LUT UR35, UR4, 0x80, UR52, 0xf8, !UPT ;  /* 0x0000008004237892 */ /* 0x000fe2000f8ef834 */
[----:B------:R-:W-:Y:S11]  /*1980*/  BRA.U !UP0, `(.L_x_23) ;  /* 0x0000000508607547 */ /* 0x000ff6000b800000 */
[----:B------:R-:W3:Y:S01]  /*1990*/  LDCU.128 UR16, c[0x0][0x480] ;  /* 0x00009000ff1077ac */ /* 0x000ee20008000c00 */
[----:B------:R-:W4:Y:S01]  /*19a0*/  LDCU.64 UR20, c[0x0][0x490] ;  /* 0x00009200ff1477ac */ /* 0x000f220008000a00 */
[----:B------:R-:W1:Y:S01]  /*19b0*/  LDCU.64 UR12, c[0x0][0x4b0] ;  /* 0x00009600ff0c77ac */ /* 0x000e620008000a00 */
[----:B------:R-:W1:Y:S01]  /*19c0*/  LDCU.64 UR8, c[0x0][0x4d0] ;  /* 0x00009a00ff0877ac */ /* 0x000e620008000a00 */
[----:B------:R-:W1:Y:S01]  /*19d0*/  LDCU UR43, c[0x0][0x390] ;  /* 0x00007200ff2b77ac */ /* 0x000e620008000800 */
[----:B---3--:R-:W-:Y:S02]  /*19e0*/  UIMAD.WIDE.U32 UR4, UR35, UR17, URZ ;  /* 0x00000011230472a5 */ /* 0x008fe4000f8e00ff */
[----:B------:R-:W-:Y:S01]  /*19f0*/  UISETP.NE.AND UP0, UPT, UR16, 0x1, UPT ;  /* 0x000000011000788c */ /* 0x000fe2000bf05270 */
[----:B------:R-:W3:Y:S04]  /*1a00*/  LDCU UR44, c[0x0][0x38c] ;  /* 0x00007180ff2c77ac */ /* 0x000ee80008000800 */
[----:B------:R-:W-:Y:S01]  /*1a10*/  UMOV UR4, UR5 ;  /* 0x0000000500047c82 */ /* 0x000fe20008000000 */
[----:B------:R-:W1:Y:S01]  /*1a20*/  LDCU.64 UR14, c[0x0][0x4b8] ;  /* 0x00009700ff0e77ac */ /* 0x000e620008000a00 */
[----:B------:R-:W-:-:S02]  /*1a30*/  USHF.R.U32.HI UR6, URZ, UR18, UR4 ;  /* 0x00000012ff067299 */ /* 0x000fc40008011604 */
[----:B------:R-:W-:Y:S02]  /*1a40*/  UIADD3 UR34, UPT, UPT, UR49, UR27, URZ ;  /* 0x0000001b31227290 */ /* 0x000fe4000fffe0ff */
[----:B------:R-:W-:Y:S02]  /*1a50*/  USEL UR6, UR35, UR6, !UP0 ;  /* 0x0000000623067287 */ /* 0x000fe4000c000000 */
[----:B------:R-:W-:Y:S02]  /*1a60*/  UISETP.NE.AND UP0, UPT, UR19, 0x1, UPT ;  /* 0x000000011300788c */ /* 0x000fe4000bf05270 */
[----:B----4-:R-:W-:Y:S02]  /*1a70*/  UIMAD.WIDE.U32 UR4, UR6, UR20, URZ ;  /* 0x00000014060472a5 */ /* 0x010fe4000f8e00ff */
[----:B------:R-:W-:Y:S01]  /*1a80*/  UIADD3 UR7, UPT, UPT, -UR6, URZ, URZ ;  /* 0x000000ff06077290 */ /* 0x000fe2000fffe1ff */
[----:B------:R-:W-:-:S03]  /*1a90*/  UMOV UR24, URZ ;  /* 0x000000ff00187c82 */ /* 0x000fc60008000000 */
[----:B------:R-:W-:Y:S01]  /*1aa0*/  UIMAD UR7, UR16, UR7, UR35 ;  /* 0x00000007100772a4 */ /* 0x000fe2000f8e0223 */
[----:B------:R-:W-:Y:S02]  /*1ab0*/  UMOV UR4, UR5 ;  /* 0x0000000500047c82 */ /* 0x000fe40008000000 */
[----:B------:R-:W-:Y:S02]  /*1ac0*/  USHF.R.U32.HI UR21, URZ, UR21, UR4 ;  /* 0x00000015ff157299 */ /* 0x000fe40008011604 */
[----:B------:R-:W4:Y:S02]  /*1ad0*/  LDCU.64 UR4, c[0x0][0x4d8] ;  /* 0x00009b00ff0477ac */ /* 0x000f240008000a00 */
[----:B------:R-:W-:-:S04]  /*1ae0*/  USEL UR21, UR6, UR21, !UP0 ;  /* 0x0000001506157287 */ /* 0x000fc8000c000000 */
[----:B------:R-:W-:-:S04]  /*1af0*/  UIADD3 UR20, UPT, UPT, -UR21, URZ, URZ ;  /* 0x000000ff15147290 */ /* 0x000fc8000fffe1ff */
[----:B------:R-:W-:Y:S02]  /*1b00*/  UIMAD UR20, UR19, UR20, UR6 ;  /* 0x00000014131472a4 */ /* 0x000fe4000f8e0206 */
[----:B-1----:R-:W-:Y:S02]  /*1b10*/  UIMAD UR19, UR7, UR12, UR8 ;  /* 0x0000000c071372a4 */ /* 0x002fe4000f8e0208 */
[----:B------:R-:W-:Y:S01]  /*1b20*/  UIMAD UR20, UR20, UR13, UR9 ;  /* 0x0000000d141472a4 */ /* 0x000fe2000f8e0209 */
[----:B------:R-:W-:Y:S01]  /*1b30*/  UMOV UR6, UR26 ;  /* 0x0000001a00067c82 */ /* 0x000fe20008000000 */
[----:B------:R-:W-:Y:S01]  /*1b40*/  UMOV UR12, URZ ;  /* 0x000000ff000c7c82 */ /* 0x000fe20008000000 */
[----:B---3--:R-:W-:-:S09]  /*1b50*/  UMOV UR13, URZ ;  /* 0x000000ff000d7c82 */ /* 0x008fd20008000000 */
.L_x_29:
[----:B------:R-:W-:Y:S01]  /*1b60*/  @!P3 MOV R3, 0xa000 ;  /* 0x0000a0000003b802 */ /* 0x000fe20000000f00 */
[----:B------:R-:W-:Y:S01]  /*1b70*/  ULEA UR17, UR6, UR25, 0x3 ;  /* 0x0000001906117291 */ /* 0x000fe2000f8e18ff */
[----:B-12---:R-:W-:Y:S11]  /*1b80*/  @P0 BRA `(.L_x_24) ;  /* 0x0000000000100947 */ /* 0x006ff60003800000 */
[----:B------:R-:W-:Y:S04]  /*1b90*/  MOV R0, UR23 ;  /* 0x0000001700007c02 */ /* 0x000fe80008000f00 */
[----:B------:R-:W-:Y:S04]  /*1ba0*/  SHF.L.U32 R5, R0, 0x1f, RZ ;  /* 0x0000001f00057819 */ /* 0x000fe800000006ff */
[----:B------:R-:W1:Y:S02]  /*1bb0*/  SYNCS.PHASECHK.TRANS64.TRYWAIT P0, [UR17+0x48], R5 ;  /* 0x00004805ff0075a7 */ /* 0x000e640008001111 */
[----:B-1----:R-:W-:Y:S05]  /*1bc0*/  @!P0 BRA `(.L_x_25) ;  /* 0x0000007800288947 */ /* 0x002fea0003800000 */
.L_x_24:
[----:B------:R2:W-:Y:S01]  /*1bd0*/  @!P3 SYNCS.ARRIVE.TRANS64 RZ, [UR17], R3 ;  /* 0x00000003ffffb9a7 */ /* 0x0005e20008000011 */
[----:B------:R-:W-:Y:S04]  /*1be0*/  ULOP3.LUT UR7, UR33, 0x2, URZ, 0xfc, !UPT ;  /* 0x0000000221077892 */ /* 0x000fe8000f8efcff */
[----:B------:R-:W-:Y:S09]  /*1bf0*/  UISETP.NE.AND UP0, UPT, UR7, 0x2, UPT ;  /* 0x000000020700788c */ /* 0x000ff2000bf05270 */
[----:B------:R-:W-:Y:S05]  /*1c00*/  BRA.U UP0, `(.L_x_26) ;  /* 0x0000000100047547 */ /* 0x000fea000b800000 */
[----:B----4-:R-:W-:Y:S05]  /*1c10*/  BPT.TRAP 0x1 ;  /* 0x000000040000795c */ /* 0x010fea0000300000 */
.L_x_26:
[----:B------:R-:W-:Y:S04]  /*1c20*/  BSSY.RECONVERGENT B0, `(.L_x_27) ;  /* 0x0000003000007945 */ /* 0x000fe80003800200 */
[----:B------:R-:W-:Y:S05]  /*1c30*/  @P2 BRA `(.L_x_28) ;  /* 0x0000000000042947 */ /* 0x000fea0003800000 */
[----:B----4-:R-:W-:Y:S05]  /*1c40*/  BPT.TRAP 0x1 ;  /* 0x000000040000795c */ /* 0x010fea0000300000 */
.L_x_28:
[----:B----4-:R-:W-:Y:S05]  /*1c50*/  BSYNC.RECONVERGENT B0 ;  /* 0x0000000000007941 */ /* 0x010fea0003800200 */
.L_x_27:
[----:B------:R-:W-:Y:S02]  /*1c60*/  UIADD3 UR7, UPT, UPT, UR6, 0x1, URZ ;  /* 0x0000000106077890 */ /* 0x000fe4000fffe0ff */
[----:B------:R-:W-:Y:S02]  /*1c70*/  ULEA UR16, UR6, UR25, 0xe ;  /* 0x0000001906107291 */ /* 0x000fe4000f8e70ff */
[----:B------:R-:W-:Y:S02]  /*1c80*/  UISETP.NE.AND UP0, UPT, UR7, 0x9, UPT ;  /* 0x000000090700788c */ /* 0x000fe4000bf05270 */
[----:B------:R-:W-:Y:S02]  /*1c90*/  UIADD3 UR30, UP1, UPT, UR36, 0x80, URZ ;  /* 0x00000080241e7890 */ /* 0x000fe4000ff3e0ff */
[----:B------:R-:W-:Y:S02]  /*1ca0*/  USEL UR8, URZ, 0x1, UP0 ;  /* 0x00000001ff087887 */ /* 0x000fe40008000000 */
[----:B------:R-:W-:Y:S02]  /*1cb0*/  USEL UR26, UR7, URZ, UP0 ;  /* 0x000000ff071a7287 */ /* 0x000fe40008000000 */
[----:B------:R-:W-:Y:S02]  /*1cc0*/  ULOP3.LUT UR23, UR23, UR8, URZ, 0x3c, !UPT ;  /* 0x0000000817177292 */ /* 0x000fe4000f8e3cff */
[----:B------:R-:W-:Y:S02]  /*1cd0*/  ULEA UR7, UR26, UR25, 0x3 ;  /* 0x000000191a077291 */ /* 0x000fe4000f8e18ff */
[----:B------:R-:W-:Y:S02]  /*1ce0*/  ULEA UR8, UR6, UR25, 0xc ;  /* 0x0000001906087291 */ /* 0x000fe4000f8e60ff */
[----:B------:R-:W-:Y:S01]  /*1cf0*/  ULOP3.LUT UR17, UR17, 0xfefffff8, URZ, 0xc0, !UPT ;  /* 0xfefffff811117892 */ /* 0x000fe2000f8ec0ff */
[----:B-1----:R-:W-:Y:S01]  /*1d00*/  MOV R0, UR23 ;  /* 0x0000001700007c02 */ /* 0x002fe20008000f00 */
[----:B------:R-:W-:Y:S02]  /*1d10*/  USHF.L.U32 UR18, UR24, 0x5, URZ ;  /* 0x0000000518127899 */ /* 0x000fe400080006ff */
[----:B------:R-:W-:Y:S01]  /*1d20*/  UIADD3.X UR31, UPT, UPT, URZ, UR37, URZ, UP1, !UPT ;  /* 0x00000025ff1f7290 */ /* 0x000fe20008ffe4ff */
[----:B--2---:R-:W-:Y:S01]  /*1d30*/  SHF.L.U32 R3, R0, 0x1f, RZ ;  /* 0x0000001f00037819 */ /* 0x004fe200000006ff */
[----:B------:R-:W-:Y:S02]  /*1d40*/  UIADD3 UR16, UPT, UPT, UR16, 0x8400, URZ ;  /* 0x0000840010107890 */ /* 0x000fe4000fffe0ff */
[----:B------:R-:W-:Y:S01]  /*1d50*/  UIADD3 UR28, UP0, UPT, UR36, 0x180, URZ ;  /* 0x00000180241c7890 */ /* 0x000fe2000ff1e0ff */
[----:B------:R3:W1:Y:S01]  /*1d60*/  SYNCS.PHASECHK.TRANS64.TRYWAIT P0, [UR7+0x48], R3 ;  /* 0x00004803ff0075a7 */ /* 0x0006620008001107 */
[----:B------:R-:W-:Y:S02]  /*1d70*/  UIMAD UR7, UR12, UR14, UR4 ;  /* 0x0000000e0c0772a4 */ /* 0x000fe4000f8e0204 */
[----:B------:R-:W-:Y:S02]  /*1d80*/  UIMAD UR6, UR13, UR15, UR5 ;  /* 0x0000000f0d0672a4 */ /* 0x000fe4000f8e0205 */
[----:B------:R-:W-:Y:S02]  /*1d90*/  UIADD3.X UR29, UPT, UPT, URZ, UR37, URZ, UP0, !UPT ;  /* 0x00000025ff1d7290 */ /* 0x000fe400087fe4ff */
[----:B------:R-:W-:Y:S02]  /*1da0*/  UPRMT UR6, UR7, 0x40, UR6 ;  /* 0x0000004007067896 */ /* 0x000fe40008000006 */
[----:B------:R-:W-:Y:S02]  /*1db0*/  UIADD3 UR8, UPT, UPT, UR8, 0x2c400, URZ ;  /* 0x0002c40008087890 */ /* 0x000fe4000fffe0ff */
[----:B------:R-:W-:Y:S02]  /*1dc0*/  UPRMT UR6, UR6, 0x5410, URZ ;  /* 0x0000541006067896 */ /* 0x000fe400080000ff */
[----:B------:R-:W-:Y:S02]  /*1dd0*/  UIADD3 UR32, UPT, UPT, UR12, 0x1, URZ ;  /* 0x000000010c207890 */ /* 0x000fe4000fffe0ff */
[----:B------:R-:W-:Y:S02]  /*1de0*/  UIADD3 UR22, UPT, UPT, UR13, 0x1, URZ ;  /* 0x000000010d167890 */ /* 0x000fe4000fffe0ff */
[----:B------:R-:W-:Y:S02]  /*1df0*/  UISETP.NE.AND UP2, UPT, UR32, UR44, UPT ;  /* 0x0000002c2000728c */ /* 0x000fe4000bf45270 */
[----:B------:R-:W-:Y:S02]  /*1e00*/  UIADD3 UR27, UPT, UPT, UR27, 0x1, URZ ;  /* 0x000000011b1b7890 */ /* 0x000fe4000fffe0ff */
[----:B------:R-:W-:Y:S01]  /*1e10*/  UIADD3 UR7, UPT, UPT, UR24, 0x1, URZ ;  /* 0x0000000118077890 */ /* 0x000fe2000fffe0ff */
[----:B------:R-:W-:Y:S01]  /*1e20*/  UMOV UR40, 0x0 ;  /* 0x0000000000287882 */ /* 0x000fe20000000000 */
[----:B------:R-:W-:Y:S01]  /*1e30*/  UMOV UR41, 0x10000000 ;  /* 0x1000000000297882 */ /* 0x000fe20000000000 */
[----:B------:R-:W-:Y:S01]  /*1e40*/  UMOV UR9, UR17 ;  /* 0x0000001100097c82 */ /* 0x000fe20008000000 */
[----:B------:R2:W-:Y:S01]  /*1e50*/  UTMALDG.4D.IM2COL.2CTA [UR16], [UR30], UR6, desc[UR40] ;  /* 0x000028101e0073b4 */ /* 0x0005e20008259006 */
[----:B------:R-:W-:Y:S02]  /*1e60*/  UMOV UR11, UR18 ;  /* 0x00000012000b7c82 */ /* 0x000fe40008000000 */
[----:B------:R-:W-:Y:S04]  /*1e70*/  @UP2 UIADD3 UR22, UPT, UPT, UR13, URZ, URZ ;  /* 0x000000ff0d162290 */ /* 0x000fe8000fffe0ff */
[----:B------:R-:W-:Y:S01]  /*1e80*/  UISETP.NE.AND UP0, UPT, UR22, UR43, UPT ;  /* 0x0000002b1600728c */ /* 0x000fe2000bf05270 */
[----:B------:R4:W-:Y:S10]  /*1e90*/  UTMALDG.4D.2CTA [UR8], [UR28], desc[UR40] ;  /* 0x000028081c0075b4 */ /* 0x0009f40008219000 */
[----:B------:R-:W-:Y:S07]  /*1ea0*/  @UP0 UIADD3 UR7, UPT, UPT, UR24, URZ, URZ ;  /* 0x000000ff18070290 */ /* 0x000fee000fffe0ff */
[----:B------:R-:W-:Y:S01]  /*1eb0*/  UMOV UR24, UR7 ;  /* 0x0000000700187c82 */ /* 0x000fe20008000000 */
[----:B--2---:R-:W-:Y:S01]  /*1ec0*/  UMOV UR6, UR26 ;  /* 0x0000001a00067c82 */ /* 0x004fe20008000000 */
[----:B----4-:R-:W-:Y:S02]  /*1ed0*/  USEL UR13, UR22, URZ, UP0 ;  /* 0x000000ff160d7287 */ /* 0x010fe40008000000 */
[----:B------:R-:W-:Y:S02]  /*1ee0*/  UISETP.NE.AND UP0, UPT, UR27, UR34, UPT ;  /* 0x000000221b00728c */ /* 0x000fe4000bf05270 */
[----:B------:R-:W-:Y:S07]  /*1ef0*/  USEL UR12, UR32, URZ, UP2 ;  /* 0x000000ff200c7287 */ /* 0x000fee0009000000 */
[----:B---3--:R-:W-:Y:S05]  /*1f00*/  BRA.U UP0, `(.L_x_29) ;  /* 0xfffffffd00147547 */ /* 0x008fea000b83ffff */
.L_x_23:
[----:B------:R-:W-:Y:S01]  /*1f10*/  ULEA UR4, UR26, UR25, 0x3 ;  /* 0x000000191a047291 */ /* 0x000fe2000f8e18ff */
[----:B-1----:R-:W-:Y:S01]  /*1f20*/  MOV R0, UR23 ;  /* 0x0000001700007c02 */ /* 0x002fe20008000f00 */
[----:B------:R-:W-:Y:S01]  /*1f30*/  @!P1 SYNCS.ARRIVE.TRANS64.A1T0 RZ, [UR25+0xd8], RZ ;  /* 0x0000d8ffffff99a7 */ /* 0x000fe20008100019 */
[----:B------:R-:W-:Y:S02]  /*1f40*/  UISETP.GE.AND UP0, UPT, UR45, 0x1, UPT ;  /* 0x000000012d00788c */ /* 0x000fe4000bf06270 */
[----:B------:R-:W-:-:S04]  /*1f50*/  SHF.L.U32 R0, R0, 0x1f, RZ ;  /* 0x0000001f00007819 */ /* 0x000fc800000006ff */
[----:B--2---:R1:W2:Y:S03]  /*1f60*/  SYNCS.PHASECHK.TRANS64.TRYWAIT P0, [UR4+0x48], R0 ;  /* 0x00004800ff0075a7 */ /* 0x0042a60008001104 */
[----:B------:R-:W-:Y:S05]  /*1f70*/  BRA.U !UP0, `(.L_x_30) ;  /* 0x00000005085c7547 */ /* 0x000fea000b800000 */
        /* <DEDUP_REMOVED lines=16> */
[----:B------:R-:W-:-:S03]  /*2080*/  UMOV UR32, UR45 ;  /* 0x0000002d00207c82 */ /* 0x000fc60008000000 */
        /* <DEDUP_REMOVED lines=9> */
[----:B---3--:R-:W-:-:S11]  /*2120*/  UMOV UR6, UR26 ;  /* 0x0000001a00067c82 */ /* 0x008fd60008000000 */
.L_x_36:
[----:B------:R-:W-:Y:S01]  /*2130*/  @!P3 MOV R3, 0xa000 ;  /* 0x0000a0000003b802 */ /* 0x000fe20000000f00 */
[----:B------:R-:W-:Y:S01]  /*2140*/  ULEA UR17, UR6, UR25, 0x3 ;  /* 0x0000001906117291 */ /* 0x000fe2000f8e18ff */
[----:B-12---:R-:W-:Y:S11]  /*2150*/  @P0 BRA `(.L_x_31) ;  /* 0x0000000000100947 */ /* 0x006ff60003800000 */
[----:B------:R-:W-:Y:S04]  /*2160*/  MOV R0, UR23 ;  /* 0x0000001700007c02 */ /* 0x000fe80008000f00 */
[----:B------:R-:W-:Y:S04]  /*2170*/  SHF.L.U32 R5, R0, 0x1f, RZ ;  /* 0x0000001f00057819 */ /* 0x000fe800000006ff */
[----:B------:R-:W1:Y:S02]  /*2180*/  SYNCS.PHASECHK.TRANS64.TRYWAIT P0, [UR17+0x48], R5 ;  /* 0x00004805ff0075a7 */ /* 0x000e640008001111 */
[----:B-1----:R-:W-:Y:S05]  /*2190*/  @!P0 BRA `(.L_x_32) ;  /* 0x0000007000cc8947 */ /* 0x002fea0003800000 */
.L_x_31:
[----:B------:R2:W-:Y:S01]  /*21a0*/  @!P3 SYNCS.ARRIVE.TRANS64 RZ, [UR17], R3 ;  /* 0x00000003ffffb9a7 */ /* 0x0005e20008000011 */
[----:B------:R-:W-:Y:S04]  /*21b0*/  ULOP3.LUT UR7, UR33, 0x2, URZ, 0xfc, !UPT ;  /* 0x0000000221077892 */ /* 0x000fe8000f8efcff */
[----:B------:R-:W-:Y:S09]  /*21c0*/  UISETP.NE.AND UP0, UPT, UR7, 0x2, UPT ;  /* 0x000000020700788c */ /* 0x000ff2000bf05270 */
[----:B------:R-:W-:Y:S05]  /*21d0*/  BRA.U UP0, `(.L_x_33) ;  /* 0x0000000100047547 */ /* 0x000fea000b800000 */
[----:B----4-:R-:W-:Y:S05]  /*21e0*/  BPT.TRAP 0x1 ;  /* 0x000000040000795c */ /* 0x010fea0000300000 */
.L_x_33:
[----:B------:R-:W-:Y:S04]  /*21f0*/  BSSY.RECONVERGENT B0, `(.L_x_34) ;  /* 0x0000003000007945 */ /* 0x000fe80003800200 */
[----:B------:R-:W-:Y:S05]  /*2200*/  @P2 BRA `(.L_x_35) ;  /* 0x0000000000042947 */ /* 0x000fea0003800000 */
[----:B----4-:R-:W-:Y:S05]  /*2210*/  BPT.TRAP 0x1 ;  /* 0x000000040000795c */ /* 0x010fea0000300000 */
.L_x_35:
[----:B----4-:R-:W-:Y:S05]  /*2220*/  BSYNC.RECONVERGENT B0 ;  /* 0x0000000000007941 */ /* 0x010fea0003800200 */
.L_x_34:
        /* <DEDUP_REMOVED lines=26> */
[----:B------:R-:W-:Y:S01]  /*23d0*/  UIADD3 UR7, UPT, UPT, UR24, 0x1, URZ ;  /* 0x0000000118077890 */ /* 0x000fe2000fffe0ff */
[----:B------:R-:W-:Y:S01]  /*23e0*/  UMOV UR40, 0x0 ;  /* 0x0000000000287882 */ /* 0x000fe20000000000 */
[----:B------:R-:W-:Y:S01]  /*23f0*/  UMOV UR41, 0x10000000 ;  /* 0x1000000000297882 */ /* 0x000fe20000000000 */
[----:B------:R-:W-:Y:S01]  /*2400*/  UMOV UR9, UR17 ;  /* 0x0000001100097c82 */ /* 0x000fe20008000000 */
[----:B------:R2:W-:Y:S01]  /*2410*/  UTMALDG.4D.IM2COL.2CTA [UR16], [UR30], UR6, desc[UR40] ;  /* 0x000028101e0073b4 */ /* 0x0005e20008259006 */
[----:B------:R-:W-:Y:S04]  /*2420*/  UMOV UR11, UR18 ;  /* 0x00000012000b7c82 */ /* 0x000fe80008000000 */
[----:B------:R-:W-:Y:S04]  /*2430*/  @UP2 UIADD3 UR22, UPT, UPT, UR13, URZ, URZ ;  /* 0x000000ff0d162290 */ /* 0x000fe8000fffe0ff */
[----:B------:R-:W-:Y:S01]  /*2440*/  UISETP.NE.AND UP0, UPT, UR22, UR43, UPT ;  /* 0x0000002b1600728c */ /* 0x000fe2000bf05270 */
[----:B------:R4:W-:Y:S10]  /*2450*/  UTMALDG.4D.2CTA [UR8], [UR28], desc[UR40] ;  /* 0x000028081c0075b4 */ /* 0x0009f40008219000 */
[----:B------:R-:W-:Y:S07]  /*2460*/  @UP0 UIADD3 UR7, UPT, UPT, UR24, URZ, URZ ;  /* 0x000000ff18070290 */ /* 0x000fee000fffe0ff */
[----:B------:R-:W-:Y:S01]  /*2470*/  UMOV UR24, UR7 ;  /* 0x0000000700187c82 */ /* 0x000fe20008000000 */
[----:B--2---:R-:W-:Y:S02]  /*2480*/  UIADD3 UR6, UPT, UPT, UR32, -0x1, URZ ;  /* 0xffffffff20067890 */ /* 0x004fe4000fffe0ff */
[----:B----4-:R-:W-:Y:S02]  /*2490*/  USEL UR13, UR22, URZ, UP0 ;  /* 0x000000ff160d7287 */ /* 0x010fe40008000000 */
[----:B------:R-:W-:Y:S02]  /*24a0*/  UISETP.GT.U32.AND UP0, UPT, UR32, 0x1, UPT ;  /* 0x000000012000788c */ /* 0x000fe4000bf04070 */
[----:B------:R-:W-:Y:S01]  /*24b0*/  USEL UR12, UR27, URZ, UP2 ;  /* 0x000000ff1b0c7287 */ /* 0x000fe20009000000 */
[----:B------:R-:W-:Y:S01]  /*24c0*/  UMOV UR32, UR6 ;  /* 0x0000000600207c82 */ /* 0x000fe20008000000 */
[----:B------:R-:W-:Y:S05]  /*24d0*/  UMOV UR6, UR26 ;  /* 0x0000001a00067c82 */ /* 0x000fea0008000000 */
[----:B---3--:R-:W-:Y:S05]  /*24e0*/  BRA.U UP0, `(.L_x_36) ;  /* 0xfffffffd00107547 */ /* 0x008fea000b83ffff */
.L_x_30:
[----:B------:R-:W-:Y:S01]  /*24f0*/  SHF.L.U32 R3, R2, 0x1f, RZ ;  /* 0x0000001f02037819 */ /* 0x000fe200000006ff */
[----:B------:R-:W-:-:S03]  /*2500*/  NOP ;  /* 0x0000000000007918 */ /* 0x000fc60000000000 */
[----:B-12---:R-:W1:Y:S02]  /*2510*/  SYNCS.PHASECHK.TRANS64.TRYWAIT P0, [UR25+0xe0], R3 ;  /* 0x0000e003ff0075a7 */ /* 0x006e640008001119 */
[----:B-1----:R-:W-:Y:S05]  /*2520*/  @!P0 BRA `(.L_x_37) ;  /* 0x0000007000008947 */ /* 0x002fea0003800000 */
.L_x_151:
[----:B------:R-:W2:Y:S01]  /*2530*/  LDS.128 R4, [UR25+0x120] ;  /* 0x00012019ff047984 */ /* 0x000ea20008000c00 */
[----:B------:R-:W-:Y:S02]  /*2540*/  UIADD3 UR4, UPT, UPT, UR25, 0xe8, URZ ;  /* 0x000000e819047890 */ /* 0x000fe4000fffe0ff */
[----:B------:R-:W-:Y:S01]  /*2550*/  UISETP.GE.AND UP0, UPT, UR39, 0x1, UPT ;  /* 0x000000012700788c */ /* 0x000fe2000bf06270 */
[----:B------:R-:W-:Y:S01]  /*2560*/  @!PT LDS RZ, [RZ] ;  /* 0x00000000fffff984 */ /* 0x000fe20000000800 */
[----:B------:R-:W-:Y:S01]  /*2570*/  @!PT LDS RZ, [RZ] ;  /* 0x00000000fffff984 */ /* 0x000fe20000000800 */
[----:B------:R-:W-:Y:S01]  /*2580*/  @!PT LDS RZ, [RZ] ;  /* 0x00000000fffff984 */ /* 0x000fe20000000800 */
[----:B------:R-:W-:Y:S01]  /*2590*/  @!PT LDS RZ, [RZ] ;  /* 0x00000000fffff984 */ /* 0x000fe20000000800 */
[----:B------:R3:W-:Y:S06]  /*25a0*/  MEMBAR.ALL.CTA ;  /* 0x0000000000007992 */ /* 0x0007ec0000008000 */
[----:B---3--:R-:W3:Y:S01]  /*25b0*/  FENCE.VIEW.ASYNC.S ;  /* 0x00000000000073c6 */ /* 0x008ee20000000000 */
[----:B------:R-:W-:-:S09]  /*25c0*/  UPRMT UR4, URZ, 0x654, UR4 ;  /* 0x00000654ff047896 */ /* 0x000fd20008000004 */
[----:B---3--:R-:W-:Y:S01]  /*25d0*/  SYNCS.ARRIVE.TRANS64.RED.A1T0 RZ, [UR4], RZ ;  /* 0x000000ffffff79a7 */ /* 0x008fe20008100404 */
[----:B--2---:R-:W-:-:S13]  /*25e0*/  LOP3.LUT P0, RZ, R6, 0x1, RZ, 0xc0, !PT ;  /* 0x0000000106ff7812 */ /* 0x004fda000780c0ff */
[----:B------:R-:W-:Y:S01]  /*25f0*/  VOTEU.ANY UP1, P0 ;  /* 0x0000000000ff7886 */ /* 0x000fe20000020100 */
[----:B------:R-:W-:-:S13]  /*2600*/  PLOP3.LUT P0, PT, PT, PT, UP1, 0x80, 0x8 ;  /* 0x000000000008781c */ /* 0x000fda0003f0f018 */
[----:B-1----:R-:W-:Y:S02]  /*2610*/  @P0 MOV R0, R4 ;  /* 0x0000000400000202 */ /* 0x002fe40000000f00 */
[----:B------:R-:W-:Y:S02]  /*2620*/  @P0 LOP3.LUT R4, R5, 0xffff, RZ, 0xc0, !PT ;  /* 0x0000ffff05040812 */ /* 0x000fe400078ec0ff */
[----:B------:R-:W-:Y:S02]  /*2630*/  @P0 R2UR UR6, R0 ;  /* 0x00000000000602ca */ /* 0x000fe400000e0000 */
[----:B------:R-:W-:-:S11]  /*2640*/  @P0 R2UR UR5, R4 ;  /* 0x00000000040502ca */ /* 0x000fd600000e0000 */
[----:B------:R-:W-:Y:S02]  /*2650*/  @UP1 UMOV UR42, UR6 ;  /* 0x00000006002a1c82 */ /* 0x000fe40008000000 */
[----:B------:R-:W-:Y:S01]  /*2660*/  @UP1 UMOV UR38, UR5 ;  /* 0x0000000500261c82 */ /* 0x000fe20008000000 */
[----:B------:R-:W-:Y:S05]  /*2670*/  BRA.U !UP0, `(.L_x_38) ;  /* 0x0000000108d47547 */ /* 0x000fea000b800000 */
[----:B------:R-:W1:Y:S01]  /*2680*/  LDCU.128 UR16, c[0x0][0xb10] ;  /* 0x00016200ff1077ac */ /* 0x000e620008000c00 */
[----:B------:R-:W2:Y:S01]  /*2690*/  LDCU UR21, c[0x0][0xb20] ;  /* 0x00016400ff1577ac */ /* 0x000ea20008000800 */
[----:B------:R-:W3:Y:S01]  /*26a0*/  LDCU UR20, c[0x0][0xb0c] ;  /* 0x00016180ff1477ac */ /* 0x000ee20008000800 */
[----:B------:R-:W4:Y:S01]  /*26b0*/  LDCU.64 UR8, c[0x0][0xb28] ;  /* 0x00016500ff0877ac */ /* 0x000f220008000a00 */
[----:B------:R-:W-:Y:S02]  /*26c0*/  UISETP.NE.AND UP3, UPT, UR39, 0x1, UPT ;  /* 0x000000012700788c */ /* 0x000fe4000bf65270 */
[----:B-1----:R-:W-:Y:S02]  /*26d0*/  UIMAD.WIDE.U32 UR4, UR46, UR19, URZ ;  /* 0x000000132e0472a5 */ /* 0x002fe4000f8e00ff */
[----:B------:R-:W-:Y:S02]  /*26e0*/  UIMAD.WIDE.U32 UR6, UR47, UR16, URZ ;  /* 0x000000102f0672a5 */ /* 0x000fe4000f8e00ff */
[----:B------:R-:W-:-:S02]  /*26f0*/  UISETP.NE.AND UP0, UPT, UR18, 0x1, UPT ;  /* 0x000000011200788c */ /* 0x000fc4000bf05270 */
[----:B------:R-:W-:Y:S01]  /*2700*/  UIMAD.WIDE.U32 UR14, UR38, UR19, URZ ;  /* 0x00000013260e72a5 */ /* 0x000fe2000f8e00ff */
[----:B------:R-:W-:Y:S01]  /*2710*/  UMOV UR4, UR5 ;  /* 0x0000000500047c82 */ /* 0x000fe20008000000 */
[----:B---3--:R-:W-:Y:S02]  /*2720*/  UISETP.NE.AND UP2, UPT, UR20, 0x1, UPT ;  /* 0x000000011400788c */ /* 0x008fe4000bf45270 */
[----:B--2---:R-:W-:Y:S02]  /*2730*/  USHF.R.U32.HI UR5, URZ, UR21, UR4 ;  /* 0x00000015ff057299 */ /* 0x004fe40008011604 */
[----:B------:R-:W-:Y:S01]  /*2740*/  UIMAD.WIDE.U32 UR12, UR42, UR16, URZ ;  /* 0x000000102a0c72a5 */ /* 0x000fe2000f8e00ff */
[----:B------:R-:W-:Y:S01]  /*2750*/  UMOV UR4, UR7 ;  /* 0x0000000700047c82 */ /* 0x000fe20008000000 */
[----:B------:R-:W-:Y:S02]  /*2760*/  USEL UR5, UR46, UR5, !UP0 ;  /* 0x000000052e057287 */ /* 0x000fe4000c000000 */
[----:B------:R-:W-:-:S02]  /*2770*/  USHF.R.U32.HI UR4, URZ, UR17, UR4 ;  /* 0x00000011ff047299 */ /* 0x000fc40008011604 */
[----:B----4-:R-:W-:Y:S02]  /*2780*/  UIMAD.WIDE.U32 UR10, UR5, UR8, URZ ;  /* 0x00000008050a72a5 */ /* 0x010fe4000f8e00ff */
[----:B------:R-:W-:Y:S01]  /*2790*/  USEL UR6, UR47, UR4, !UP2 ;  /* 0x000000042f067287 */ /* 0x000fe2000d000000 */
[----:B------:R-:W-:Y:S02]  /*27a0*/  UMOV UR12, UR13 ;  /* 0x0000000d000c7c82 */ /* 0x000fe40008000000 */
[----:B------:R-:W-:Y:S01]  /*27b0*/  UMOV UR4, UR15 ;  /* 0x0000000f00047c82 */ /* 0x000fe20008000000 */
[----:B------:R-:W-:Y:S01]  /*27c0*/  UIMAD.WIDE.U32 UR14, UR6, UR8, URZ ;  /* 0x00000008060e72a5 */ /* 0x000fe2000f8e00ff */
[----:B------:R-:W-:Y:S01]  /*27d0*/  UMOV UR10, UR11 ;  /* 0x0000000b000a7c82 */ /* 0x000fe20008000000 */
[----:B------:R-:W-:Y:S02]  /*27e0*/  USHF.R.U32.HI UR4, URZ, UR21, UR4 ;  /* 0x00000015ff047299 */ /* 0x000fe40008011604 */
[----:B------:R-:W-:-:S03]  /*27f0*/  @UP3 USHF.R.U32.HI UR5, URZ, UR9, UR10 ;  /* 0x00000009ff053299 */ /* 0x000fc6000801160a */
[----:B------:R-:W-:Y:S01]  /*2800*/  UMOV UR14, UR15 ;  /* 0x0000000f000e7c82 */ /* 0x000fe20008000000 */
[----:B------:R-:W-:Y:S02]  /*2810*/  USHF.R.U32.HI UR17, URZ, UR17, UR12 ;  /* 0x00000011ff117299 */ /* 0x000fe4000801160c */
[----:B------:R-:W-:Y:S02]  /*2820*/  USEL UR4, UR38, UR4, !UP0 ;  /* 0x0000000426047287 */ /* 0x000fe4000c000000 */
[----:B------:R-:W-:Y:S02]  /*2830*/  @UP3 USHF.R.U32.HI UR6, URZ, UR9, UR14 ;  /* 0x00000009ff063299 */ /* 0x000fe4000801160e */
[----:B------:R-:W-:Y:S02]  /*2840*/  UIMAD UR7, UR39, UR5, URZ ;  /* 0x00000005270772a4 */ /* 0x000fe4000f8e02ff */
[----:B------:R-:W-:Y:S02]  /*2850*/  USEL UR5, UR42, UR17, !UP2 ;  /* 0x000000112a057287 */ /* 0x000fe4000d000000 */
[----:B------:R-:W-:-:S02]  /*2860*/  UIMAD UR10, UR39, UR6, URZ ;  /* 0x00000006270a72a4 */ /* 0x000fc4000f8e02ff */
[----:B------:R-:W-:Y:S02]  /*2870*/  UISETP.GE.AND UP0, UPT, UR4, UR7, UPT ;  /* 0x000000070400728c */ /* 0x000fe4000bf06270 */
[----:B------:R-:W-:Y:S02]  /*2880*/  UIMAD.WIDE.U32 UR12, UR4, UR8, URZ ;  /* 0x00000008040c72a5 */ /* 0x000fe4000f8e00ff */
[----:B------:R-:W-:Y:S02]  /*2890*/  UISETP.GE.OR UP0, UPT, UR5, UR10, UP0 ;  /* 0x0000000a0500728c */ /* 0x000fe40008706670 */
[----:B------:R-:W-:Y:S02]  /*28a0*/  UIMAD.WIDE.U32 UR10, UR5, UR8, URZ ;  /* 0x00000008050a72a5 */ /* 0x000fe4000f8e00ff */
[----:B------:R-:W-:Y:S01]  /*28b0*/  UIADD3 UR12, UPT, UPT, -UR4, URZ, URZ ;  /* 0x000000ff040c7290 */ /* 0x000fe2000fffe1ff */
[----:B------:R-:W-:Y:S01]  /*28c0*/  UMOV UR8, UR13 ;  /* 0x0000000d00087c82 */ /* 0x000fe20008000000 */
[----:B------:R-:W-:-:S02]  /*28d0*/  UIADD3 UR10, UPT, UPT, -UR5, URZ, URZ ;  /* 0x000000ff050a7290 */ /* 0x000fc4000fffe1ff */
[----:B------:R-:W-:-:S03]  /*28e0*/  USHF.R.U32.HI UR8, URZ, UR9, UR8 ;  /* 0x00000009ff087299 */ /* 0x000fc60008011608 */
[----:B------:R-:W-:Y:S01]  /*28f0*/  @!UP0 UMOV UR7, UR11 ;  /* 0x0000000b00078c82 */ /* 0x000fe20008000000 */
[----:B------:R-:W-:Y:S02]  /*2900*/  UIMAD UR12, UR18, UR12, UR38 ;  /* 0x0000000c120c72a4 */ /* 0x000fe4000f8e0226 */
[----:B------:R-:W-:Y:S02]  /*2910*/  USEL UR8, UR4, UR8, !UP3 ;  /* 0x0000000804087287 */ /* 0x000fe4000d800000 */
[----:B------:R-:W-:Y:S02]  /*2920*/  @!UP0 USHF.R.U32.HI UR7, URZ, UR9, UR7 ;  /* 0x00000009ff078299 */ /* 0x000fe40008011607 */
[----:B------:R-:W-:Y:S02]  /*2930*/  UIADD3 UR9, UPT, UPT, -UR8, URZ, URZ ;  /* 0x000000ff08097290 */ /* 0x000fe4000fffe1ff */
[----:B------:R-:W-:Y:S02]  /*2940*/  @!UP0 USEL UR7, UR5, UR7, !UP3 ;  /* 0x0000000705078287 */ /* 0x000fe4000d800000 */
[----:B------:R-:W-:-:S02]  /*2950*/  UIMAD UR9, UR39, UR9, UR4 ;  /* 0x00000009270972a4 */ /* 0x000fc4000f8e0204 */
[----:B------:R-:W-:Y:S02]  /*2960*/  @!UP0 UIADD3 UR8, UPT, UPT, UR8, -UR7, URZ ;  /* 0x8000000708088290 */ /* 0x000fe4000fffe0ff */
[----:B------:R-:W-:Y:S02]  /*2970*/  @!UP0 UIMAD UR7, UR9, UR6, UR7 ;  /* 0x00000006090782a4 */ /* 0x000fe4000f8e0207 */
[----:B------:R-:W-:Y:S02]  /*2980*/  @!UP0 UIMAD UR4, UR39, UR8, UR5 ;  /* 0x00000008270482a4 */ /* 0x000fe4000f8e0205 */
[----:B------:R-:W-:Y:S02]  /*2990*/  UIMAD UR6, UR20, UR10, UR42 ;  /* 0x0000000a140672a4 */ /* 0x000fe4000f8e022a */
[----:B------:R-:W-:Y:S01]  /*29a0*/  UIMAD UR38, UR4, UR18, UR12 ;  /* 0x00000012042672a4 */ /* 0x000fe2000f8e020c */
[----:B------:R-:W-:Y:S02]  /*29b0*/  @!UP0 UMOV UR5, UR7 ;  /* 0x0000000700058c82 */ /* 0x000fe40008000000 */
[----:B------:R-:W-:-:S12]  /*29c0*/  UIMAD UR42, UR5, UR20, UR6 ;  /* 0x00000014052a72a4 */ /* 0x000fd8000f8e0206 */
.L_x_38:
[----:B------:R-:W1:Y:S02]  /*29d0*/  LDCU UR4, c[0x0][0xb30] ;  /* 0x00016600ff0477ac */ /* 0x000e640008000800 */
[----:B-1----:R-:W-:-:S09]  /*29e0*/  UISETP.NE.AND UP0, UPT, UR4, 0x1, UPT ;  /* 0x000000010400788c */ /* 0x002fd2000bf05270 */
[----:B------:R-:W-:Y:S05]  /*29f0*/  BRA.U UP0, `(.L_x_39) ;  /* 0x0000000100447547 */ /* 0x000fea000b800000 */
[----:B------:R-:W1:Y:S01]  /*2a00*/  LDCU.128 UR8, c[0x0][0xb10] ;  /* 0x00016200ff0877ac */ /* 0x000e620008000c00 */
[----:B------:R-:W2:Y:S01]  /*2a10*/  LDCU UR12, c[0x0][0xb0c] ;  /* 0x00016180ff0c77ac */ /* 0x000ea20008000800 */
[----:B------:R-:W3:Y:S01]  /*2a20*/  LDCU UR13, c[0x0][0xb20] ;  /* 0x00016400ff0d77ac */ /* 0x000ee20008000800 */
[----:B-1----:R-:W-:Y:S02]  /*2a30*/  UIMAD.WIDE.U32 UR6, UR42, UR8, URZ ;  /* 0x000000082a0672a5 */ /* 0x002fe4000f8e00ff */
[----:B------:R-:W-:Y:S02]  /*2a40*/  UIMAD.WIDE.U32 UR4, UR38, UR11, URZ ;  /* 0x0000000b260472a5 */ /* 0x000fe4000f8e00ff */
[----:B--2---:R-:W-:Y:S02]  /*2a50*/  UISETP.NE.AND UP2, UPT, UR12, 0x1, UPT ;  /* 0x000000010c00788c */ /* 0x004fe4000bf45270 */
[----:B------:R-:W-:Y:S01]  /*2a60*/  UISETP.NE.AND UP0, UPT, UR10, 0x1, UPT ;  /* 0x000000010a00788c */ /* 0x000fe2000bf05270 */
[----:B------:R-:W-:-:S02]  /*2a70*/  UMOV UR6, UR7 ;  /* 0x0000000700067c82 */ /* 0x000fc40008000000 */
[----:B------:R-:W-:Y:S01]  /*2a80*/  UMOV UR4, UR5 ;  /* 0x0000000500047c82 */ /* 0x000fe20008000000 */
[----:B------:R-:W-:Y:S02]  /*2a90*/  USHF.R.U32.HI UR6, URZ, UR9, UR6 ;  /* 0x00000009ff067299 */ /* 0x000fe40008011606 */
[----:B---3--:R-:W-:Y:S02]  /*2aa0*/  USHF.R.U32.HI UR4, URZ, UR13, UR4 ;  /* 0x0000000dff047299 */ /* 0x008fe40008011604 */
[----:B------:R-:W-:Y:S02]  /*2ab0*/  USEL UR5, UR42, UR6, !UP2 ;  /* 0x000000062a057287 */ /* 0x000fe4000d000000 */
[----:B------:R-:W-:-:S04]  /*2ac0*/  USEL UR4, UR38, UR4, !UP0 ;  /* 0x0000000426047287 */ /* 0x000fc8000c000000 */
[----:B------:R-:W-:Y:S02]  /*2ad0*/  UIADD3 UR6, UPT, UPT, UR5, -UR4, URZ ;  /* 0x8000000405067290 */ /* 0x000fe4000fffe0ff */
[----:B------:R-:W-:Y:S02]  /*2ae0*/  UIADD3 UR4, UPT, UPT, -UR5, UR4, URZ ;  /* 0x0000000405047290 */ /* 0x000fe4000fffe1ff */
[----:B------:R-:W-:Y:S02]  /*2af0*/  UIMAD UR38, UR6, UR10, UR38 ;  /* 0x0000000a062672a4 */ /* 0x000fe4000f8e0226 */
[----:B------:R-:W-:-:S12]  /*2b00*/  UIMAD UR42, UR4, UR12, UR42 ;  /* 0x0000000c042a72a4 */ /* 0x000fd8000f8e022a */
.L_x_39:
[----:B------:R-:W-:Y:S01]  /*2b10*/  R2UR UR5, R78 ;  /* 0x000000004e0572ca */ /* 0x000fe200000e0000 */
[----:B------:R-:W-:Y:S01]  /*2b20*/  UMOV UR27, UR34 ;  /* 0x00000022001b7c82 */ /* 0x000fe20008000000 */
[----:B------:R-:W-:Y:S02]  /*2b30*/  R2UR UR4, R77 ;  /* 0x000000004d0472ca */ /* 0x000fe400000e0000 */
[----:B------:R-:W-:Y:S02]  /*2b40*/  PLOP3.LUT P1, PT, PT, PT, PT, 0x80, 0x8 ;  /* 0x000000000008781c */ /* 0x000fe40003f2f070 */
[----:B------:R-:W-:-:S07]  /*2b50*/  LOP3.LUT R2, R2, 0x1, RZ, 0x3c, !PT ;  /* 0x0000000102027812 */ /* 0x000fce00078e3cff */
[----:B------:R-:W-:Y:S02]  /*2b60*/  UIADD3 UR51, UPT, UPT, UR42, UR5, URZ ;  /* 0x000000052a337290 */ /* 0x000fe4000fffe0ff */
[----:B------:R-:W-:Y:S01]  /*2b70*/  UIADD3 UR21, UPT, UPT, UR38, UR4, URZ ;  /* 0x0000000426157290 */ /* 0x000fe2000fffe0ff */
[----:B------:R-:W-:Y:S11]  /*2b80*/  BRA.U UP1, `(.L_x_40) ;  /* 0xffffffed013c7547 */ /* 0x000ff6000b83ffff */
[----:B------:R-:W-:Y:S01]  /*2b90*/  UIADD3 UR25, UPT, UPT, UR25, 0x48, URZ ;  /* 0x0000004819197890 */ /* 0x000fe2000fffe0ff */
[----:B------:R-:W-:-:S03]  /*2ba0*/  MOV R3, UR23 ;  /* 0x0000001700037c02 */ /* 0x000fc60008000f00 */
[----:B------:R-:W-:Y:S01]  /*2bb0*/  ULEA UR4, UR26, UR25, 0x3 ;  /* 0x000000191a047291 */ /* 0x000fe2000f8e18ff */
[----:B------:R-:W-:-:S08]  /*2bc0*/  SHF.L.U32 R3, R3, 0x1f, RZ ;  /* 0x0000001f03037819 */ /* 0x000fd000000006ff */
[----:B------:R-:W1:Y:S02]  /*2bd0*/  SYNCS.PHASECHK.TRANS64.TRYWAIT P0, [UR4], R3 ;  /* 0x00000003ff0075a7 */ /* 0x000e640008001104 */
[----:B-1----:R-:W-:Y:S05]  /*2be0*/  @!P0 BRA `(.L_x_41) ;  /* 0x0000006800688947 */ /* 0x002fea0003800000 */
.L_x_153:
[----:B------:R-:W-:-:S04]  /*2bf0*/  UIADD3 UR4, UPT, UPT, UR26, 0x1, URZ ;  /* 0x000000011a047890 */ /* 0x000fc8000fffe0ff */
[----:B------:R-:W-:-:S04]  /*2c00*/  UISETP.NE.AND UP0, UPT, UR4, 0x9, UPT ;  /* 0x000000090400788c */ /* 0x000fc8000bf05270 */
[----:B------:R-:W-:Y:S02]  /*2c10*/  USEL UR5, URZ, 0x1, UP0 ;  /* 0x00000001ff057887 */ /* 0x000fe40008000000 */
[----:B------:R-:W-:Y:S02]  /*2c20*/  USEL UR4, UR4, URZ, UP0 ;  /* 0x000000ff04047287 */ /* 0x000fe40008000000 */
[----:B------:R-:W-:Y:S02]  /*2c30*/  ULOP3.LUT UR6, UR23, UR5, URZ, 0x3c, !UPT ;  /* 0x0000000517067292 */ /* 0x000fe4000f8e3cff */
[----:B------:R-:W-:-:S04]  /*2c40*/  ULEA UR5, UR4, UR25, 0x3 ;  /* 0x0000001904057291 */ /* 0x000fc8000f8e18ff */
[----:B-1----:R-:W-:-:S04]  /*2c50*/  MOV R3, UR6 ;  /* 0x0000000600037c02 */ /* 0x002fc80008000f00 */
[----:B------:R-:W-:-:S04]  /*2c60*/  SHF.L.U32 R3, R3, 0x1f, RZ ;  /* 0x0000001f03037819 */ /* 0x000fc800000006ff */
[----:B------:R-:W1:Y:S02]  /*2c70*/  SYNCS.PHASECHK.TRANS64.TRYWAIT P0, [UR5], R3 ;  /* 0x00000003ff0075a7 */ /* 0x000e640008001105 */
[----:B-1----:R-:W-:Y:S05]  /*2c80*/  @!P0 BRA `(.L_x_42) ;  /* 0x0000006800588947 */ /* 0x002fea0003800000 */
.L_x_155:
        /* <DEDUP_REMOVED lines=10> */
.L_x_157:
        /* <DEDUP_REMOVED lines=10> */
.L_x_159:
        /* <DEDUP_REMOVED lines=10> */
.L_x_161:
        /* <DEDUP_REMOVED lines=10> */
.L_x_163:
        /* <DEDUP_REMOVED lines=10> */
.L_x_165:
        /* <DEDUP_REMOVED lines=10> */
.L_x_167:
[----:B------:R-:W-:-:S04]  /*3050*/  UIADD3 UR4, UPT, UPT, UR4, 0x1, URZ ;  /* 0x0000000104047890 */ /* 0x000fc8000fffe0ff */
[----:B------:R-:W-:-:S04]  /*3060*/  UISETP.NE.AND UP0, UPT, UR4, 0x9, UPT ;  /* 0x000000090400788c */ /* 0x000fc8000bf05270 */
[----:B------:R-:W-:Y:S02]  /*3070*/  USEL UR5, URZ, 0x1, UP0 ;  /* 0x00000001ff057887 */ /* 0x000fe40008000000 */
[----:B------:R-:W-:Y:S02]  /*3080*/  USEL UR4, UR4, URZ, UP0 ;  /* 0x000000ff04047287 */ /* 0x000fe40008000000 */
[----:B------:R-:W-:Y:S02]  /*3090*/  ULOP3.LUT UR5, UR6, UR5, URZ, 0x3c, !UPT ;  /* 0x0000000506057292 */ /* 0x000fe4000f8e3cff */
[----:B------:R-:W-:-:S04]  /*30a0*/  ULEA UR4, UR4, UR25, 0x3 ;  /* 0x0000001904047291 */ /* 0x000fc8000f8e18ff */
[----:B------:R-:W-:Y:S02]  /*30b0*/  IMAD.U32 R2, RZ, RZ, UR5 ;  /* 0x00000005ff027e24 */ /* 0x000fe4000f8e00ff */
[----:B-1----:R-:W-:-:S03]  /*30c0*/  MOV R0, UR4 ;  /* 0x0000000400007c02 */ /* 0x002fc60008000f00 */
[----:B------:R-:W-:-:S07]  /*30d0*/  SHF.L.U32 R3, R2, 0x1f, RZ ;  /* 0x0000001f02037819 */ /* 0x000fce00000006ff */
.L_x_49:
[----:B-1----:R1:W2:Y:S02]  /*30e0*/  SYNCS.PHASECHK.TRANS64.TRYWAIT P0, [R0+URZ], R3 ;  /* 0x00000003000075a7 */ /* 0x0022a400080011ff */
[----:B--2---:R-:W-:Y:S05]  /*30f0*/  @!P0 NANOSLEEP.SYNCS 0x989680 ;  /* 0x009896800000895d */ /* 0x004fea0003900000 */
[----:B------:R-:W2:Y:S02]  /*3100*/  @!P0 SYNCS.PHASECHK.TRANS64 P0, [R0+URZ], R3 ;  /* 0x00000003000085a7 */ /* 0x000ea400080010ff */
[----:B--2---:R-:W-:Y:S05]  /*3110*/  @P0 EXIT ;  /* 0x000000000000094d */ /* 0x004fea0003800000 */
[----:B------:R-:W-:Y:S05]  /*3120*/  BRA `(.L_x_49) ;  /* 0xfffffffc00ec7947 */ /* 0x000fea000383ffff */
.L_x_22:
[----:B------:R-:W2:Y:S02]  /*3130*/  S2UR UR4, SR_CgaCtaId ;  /* 0x00000000000479c3 */ /* 0x000ea40000008800 */
[----:B--2---:R-:W-:-:S04]  /*3140*/  UISETP.NE.AND UP0, UPT, UR4, URZ, UPT ;  /* 0x000000ff0400728c */ /* 0x004fc8000bf05270 */
[----:B------:R-:W-:-:S09]  /*3150*/  UISETP.NE.OR UP0, UPT, UR18, 0x1, UP0 ;  /* 0x000000011200788c */ /* 0x000fd20008705670 */
[----:B------:R-:W-:Y:S05]  /*3160*/  BRA.U UP0, `(.L_x_50) ;  /* 0x0000000100b47547 */ /* 0x000fea000b800000 */
[----:B------:R-:W2:Y:S01]  /*3170*/  S2UR UR5, SR_CgaCtaId ;  /* 0x00000000000579c3 */ /* 0x000ea20000008800 */
[----:B------:R-:W-:Y:S01]  /*3180*/  UMOV UR4, 0x400 ;  /* 0x0000040000047882 */ /* 0x000fe20000000000 */
[----:B------:R-:W-:Y:S01]  /*3190*/  HFMA2 R2, -RZ, RZ, 0, 5.9604644775390625e-08 ;  /* 0x00000001ff027431 */ /* 0x000fe200000001ff */
[----:B------:R-:W-:Y:S01]  /*31a0*/  ISETP.GE.U32.AND P0, PT, R3, 0x2, PT ;  /* 0x000000020300780c */ /* 0x000fe20003f06070 */
[----:B------:R-:W-:Y:S01]  /*31b0*/  IMAD.MOV.U32 R8, RZ, RZ, RZ ;  /* 0x000000ffff087224 */ /* 0x000fe200078e00ff */
[----:B--2---:R-:W-:-:S04]  /*31c0*/  ULEA UR4, UR5, UR4, 0x18 ;  /* 0x0000000405047291 */ /* 0x004fc8000f8ec0ff */
[----:B------:R-:W-:Y:S02]  /*31d0*/  UIADD3 UR5, UPT, UPT, UR4, 0xe8, URZ ;  /* 0x000000e804057890 */ /* 0x000fe4000fffe0ff */
[----:B------:R-:W-:Y:S02]  /*31e0*/  UIADD3 UR8, UPT, UPT, UR4, 0xe0, URZ ;  /* 0x000000e004087890 */ /* 0x000fe4000fffe0ff */
[----:B------:R-:W-:-:S12]  /*31f0*/  UPRMT UR5, URZ, 0x654, UR5 ;  /* 0x00000654ff057896 */ /* 0x000fd80008000005 */
.L_x_53:
[----:B------:R-:W-:Y:S01]  /*3200*/  SHF.L.U32 R7, R2, 0x1f, RZ ;  /* 0x0000001f02077819 */ /* 0x000fe200000006ff */
[----:B------:R-:W-:Y:S02]  /*3210*/  IMAD.U32 R4, RZ, RZ, UR8 ;  /* 0x00000008ff047e24 */ /* 0x000fe4000f8e00ff */
[----:B------:R-:W-:Y:S01]  /*3220*/  @!P0 IMAD.MOV.U32 R5, RZ, RZ, 0x10 ;  /* 0x00000010ff058424 */ /* 0x000fe200078e00ff */
[----:B------:R-:W2:Y:S02]  /*3230*/  SYNCS.PHASECHK.TRANS64.TRYWAIT P1, [UR4+0xe8], R7 ;  /* 0x0000e807ff0075a7 */ /* 0x000ea40008021104 */
[----:B------:R-:W-:-:S04]  /*3240*/  PRMT R9, R3, 0x654, R4 ;  /* 0x0000065403097816 */ /* 0x000fc80000000004 */
[----:B------:R-:W-:Y:S01]  /*3250*/  SEL R0, R9, R0, !P0 ;  /* 0x0000000009007207 */ /* 0x000fe20004000000 */
[----:B--2---:R-:W-:Y:S06]  /*3260*/  @!P1 BRA `(.L_x_51) ;  /* 0x0000006400889947 */ /* 0x004fec0003800000 */
.L_x_169:
[----:B------:R-:W-:Y:S01]  /*3270*/  UIADD3 UR6, UPT, UPT, UR4, 0x120, URZ ;  /* 0x0000012004067890 */ /* 0x000fe2000fffe0ff */
[----:B------:R3:W-:Y:S01]  /*3280*/  @!P0 SYNCS.ARRIVE.TRANS64.RED RZ, [R0+URZ], R5 ;  /* 0x0000000500ff89a7 */ /* 0x0007e200080004ff */
[----:B------:R-:W-:Y:S01]  /*3290*/  UIADD3 UR7, UPT, UPT, UR4, 0xe0, URZ ;  /* 0x000000e004077890 */ /* 0x000fe2000fffe0ff */
[----:B------:R-:W-:-:S08]  /*32a0*/  LOP3.LUT R2, R2, 0x1, RZ, 0x3c, !PT ;  /* 0x0000000102027812 */ /* 0x000fd000078e3cff */
[----:B------:R-:W-:Y:S06]  /*32b0*/  UGETNEXTWORKID.BROADCAST [UR6], [UR7] ;  /* 0x00000000060073ca */ /* 0x000fec0008000100 */
[----:B---3--:R-:W-:-:S04]  /*32c0*/  SHF.L.U32 R5, R8, 0x1f, RZ ;  /* 0x0000001f08057819 */ /* 0x008fc800000006ff */
[----:B------:R-:W3:Y:S02]  /*32d0*/  SYNCS.PHASECHK.TRANS64.TRYWAIT P1, [UR4+0xe0], R5 ;  /* 0x0000e005ff0075a7 */ /* 0x000ee40008021104 */
[----:B---3--:R-:W-:Y:S05]  /*32e0*/  @!P1 BRA `(.L_x_52) ;  /* 0x0000006400809947 */ /* 0x008fea0003800000 */
.L_x_171:
[----:B--2---:R-:W2:Y:S01]  /*32f0*/  LDS.128 R4, [UR4+0x120] ;  /* 0x00012004ff047984 */ /* 0x004ea20008000c00 */
[----:B------:R-:W-:Y:S01]  /*3300*/  LOP3.LUT R8, R8, 0x1, RZ, 0x3c, !PT ;  /* 0x0000000108087812 */ /* 0x000fe200078e3cff */
[----:B------:R-:W-:Y:S01]  /*3310*/  @!PT LDS RZ, [RZ] ;  /* 0x00000000fffff984 */ /* 0x000fe20000000800 */
[----:B------:R-:W-:Y:S01]  /*3320*/  @!PT LDS RZ, [RZ] ;  /* 0x00000000fffff984 */ /* 0x000fe20000000800 */
[----:B------:R-:W-:Y:S01]  /*3330*/  @!PT LDS RZ, [RZ] ;  /* 0x00000000fffff984 */ /* 0x000fe20000000800 */
[----:B------:R-:W-:Y:S01]  /*3340*/  @!PT LDS RZ, [RZ] ;  /* 0x00000000fffff984 */ /* 0x000fe20000000800 */
[----:B------:R3:W-:Y:S06]  /*3350*/  MEMBAR.ALL.CTA ;  /* 0x0000000000007992 */ /* 0x0007ec0000008000 */
[----:B---3--:R-:W3:Y:S02]  /*3360*/  FENCE.VIEW.ASYNC.S ;  /* 0x00000000000073c6 */ /* 0x008ee40000000000 */
[----:B---3--:R-:W-:Y:S01]  /*3370*/  SYNCS.ARRIVE.TRANS64.RED.A1T0 RZ, [UR5], RZ ;  /* 0x000000ffffff79a7 */ /* 0x008fe20008100405 */
[----:B--2---:R-:W-:-:S13]  /*3380*/  LOP3.LUT P1, RZ, R6, 0x1, RZ, 0xc0, !PT ;  /* 0x0000000106ff7812 */ /* 0x004fda000782c0ff */
[----:B------:R-:W-:Y:S05]  /*3390*/  @P1 BRA `(.L_x_53) ;  /* 0xfffffffc00981947 */ /* 0x000fea000383ffff */
[----:B------:R-:W-:-:S04]  /*33a0*/  SHF.L.U32 R0, R2, 0x1f, RZ ;  /* 0x0000001f02007819 */ /* 0x000fc800000006ff */
[----:B------:R-:W2:Y:S02]  /*33b0*/  SYNCS.PHASECHK.TRANS64 P0, [UR4+0xe8], R0 ;  /* 0x0000e800ff0075a7 */ /* 0x000ea40008001004 */
[----:B-12---:R-:W-:Y:S05]  /*33c0*/  @P0 EXIT ;  /* 0x000000000000094d */ /* 0x006fea0003800000 */
[----:B------:R-:W-:-:S07]  /*33d0*/  MOV R0, UR4 ;  /* 0x0000000400007c02 */ /* 0x000fce0008000f00 */
.L_x_54:
[----:B-1----:R-:W-:-:S04]  /*33e0*/  SHF.L.U32 R3, R2, 0x1f, RZ ;  /* 0x0000001f02037819 */ /* 0x002fc800000006ff */
[----:B------:R1:W2:Y:S03]  /*33f0*/  SYNCS.PHASECHK.TRANS64.TRYWAIT P0, [R0+URZ+0xe8], R3 ;  /* 0x0000e803000075a7 */ /* 0x0002a600080011ff */
[----:B--2---:R-:W-:Y:S05]  /*3400*/  @!P0 NANOSLEEP.SYNCS 0x989680 ;  /* 0x009896800000895d */ /* 0x004fea0003900000 */
[----:B------:R-:W2:Y:S02]  /*3410*/  @!P0 SYNCS.PHASECHK.TRANS64 P0, [R0+URZ+0xe8], R3 ;  /* 0x0000e803000085a7 */ /* 0x000ea400080010ff */
[----:B--2---:R-:W-:Y:S05]  /*3420*/  @P0 EXIT ;  /* 0x000000000000094d */ /* 0x004fea0003800000 */
[----:B------:R-:W-:Y:S05]  /*3430*/  BRA `(.L_x_54) ;  /* 0xfffffffc00e87947 */ /* 0x000fea000383ffff */
.L_x_50:
[----:B------:R-:W-:Y:S05]  /*3440*/  BRA.U UP4, `(.L_x_55) ;  /* 0x0000001104a07547 */ /* 0x000fea000b800000 */
[----:B------:R-:W2:Y:S01]  /*3450*/  S2UR UR4, SR_CgaCtaId ;  /* 0x00000000000479c3 */ /* 0x000ea20000008800 */
[----:B------:R-:W-:Y:S01]  /*3460*/  UMOV UR5, 0x40 ;  /* 0x0000004000057882 */ /* 0x000fe20000000000 */
[----:B------:R-:W-:Y:S01]  /*3470*/  NOP ;  /* 0x0000000000007918 */ /* 0x000fe20000000000 */
[----:B------:R-:W-:Y:S01]  /*3480*/  UMOV UR6, 0x400 ;  /* 0x0000040000067882 */ /* 0x000fe20000000000 */
[----:B--2---:R-:W-:Y:S02]  /*3490*/  ULEA UR5, UR4, UR5, 0x18 ;  /* 0x0000000504057291 */ /* 0x004fe4000f8ec0ff */
[----:B------:R-:W-:-:S07]  /*34a0*/  ULEA UR6, UR4, UR6, 0x18 ;  /* 0x0000000604067291 */ /* 0x000fce000f8ec0ff */
[----:B------:R-:W2:Y:S02]  /*34b0*/  LDS.U8 R3, [UR5+0x1c] ;  /* 0x00001c05ff037984 */ /* 0x000ea40008000000 */
[----:B--2---:R-:W-:-:S13]  /*34c0*/  ISETP.NE.AND P0, PT, R3, RZ, PT ;  /* 0x000000ff0300720c */ /* 0x004fda0003f05270 */
[----:B------:R-:W-:Y:S05]  /*34d0*/  @P0 BRA `(.L_x_56) ;  /* 0x0000000400080947 */ /* 0x000fea0003800000 */
[----:B------:R-:W-:Y:S02]  /*34e0*/  UISETP.NE.U32.AND UP1, UPT, UR38, 0x1, UPT ;  /* 0x000000012600788c */ /* 0x000fe4000bf25070 */
[----:B------:R-:W-:-:S07]  /*34f0*/  UIADD3 UR7, UPT, UPT, UR5, 0x8, URZ ;  /* 0x0000000805077890 */ /* 0x000fce000fffe0ff */
[----:B------:R-:W-:Y:S05]  /*3500*/  BRA.U !UP1, `(.L_x_57) ;  /* 0x00000001099c7547 */ /* 0x000fea000b800000 */
[----:B------:R-:W-:Y:S01]  /*3510*/  ELECT P0, URZ, PT ;  /* 0x0000000000ff782f */ /* 0x000fe20003800000 */
[----:B------:R-:W-:-:S12]  /*3520*/  BSSY B0, `(.L_x_57) ;  /* 0x0000025000007945 */ /* 0x000fd80003800000 */
[----:B------:R-:W-:Y:S05]  /*3530*/  @!P0 BRA `(.L_x_58) ;  /* 0x00000000008c8947 */ /* 0x000fea0003800000 */
[----:B------:R-:W-:-:S05]  /*3540*/  UMOV UR4, 0x10 ;  /* 0x0000001000047882 */ /* 0x000fca0000000000 */
[----:B------:R-:W-:Y:S04]  /*3550*/  DEPBAR.LE SB2, 0x36 ;  /* 0x0000ad800000791a */ /* 0x000fe80000000000 */
[----:B------:R-:W2:Y:S02]  /*3560*/  UTCATOMSWS.2CTA.FIND_AND_SET.ALIGN UP0, UR4, UR4 ;  /* 0x00000004000475e3 */ /* 0x000ea40008200800 */
[----:B--2---:R-:W-:Y:S01]  /*3570*/  MOV R10, UR4 ;  /* 0x00000004000a7c02 */ /* 0x004fe20008000f00 */
[----:B------:R-:W-:Y:S06]  /*3580*/  BRA.U UP0, `(.L_x_59) ;  /* 0x0000000100187547 */ /* 0x000fec000b800000 */
.L_x_60:
[----:B------:R-:W-:Y:S05]  /*3590*/  NANOSLEEP 0x64 ;  /* 0x000000640000795d */ /* 0x000fea0003800000 */
[----:B------:R-:W-:-:S05]  /*35a0*/  UMOV UR4, 0x10 ;  /* 0x0000001000047882 */ /* 0x000fca0000000000 */
[----:B------:R-:W-:Y:S04]  /*35b0*/  DEPBAR.LE SB2, 0x36 ;  /* 0x0000ad800000791a */ /* 0x000fe80000000000 */
[----:B------:R-:W2:Y:S02]  /*35c0*/  UTCATOMSWS.2CTA.FIND_AND_SET.ALIGN UP0, UR4, UR4 ;  /* 0x00000004000475e3 */ /* 0x000ea40008200800 */
[----:B--2---:R-:W-:Y:S01]  /*35d0*/  MOV R10, UR4 ;  /* 0x00000004000a7c02 */ /* 0x004fe20008000f00 */
[----:B------:R-:W-:Y:S05]  /*35e0*/  BRA.U !UP0, `(.L_x_60) ;  /* 0xfffffffd08e87547 */ /* 0x000fea000b83ffff */
.L_x_59:
[----:B------:R-:W2:Y:S01]  /*35f0*/  LDS R6, [UR5+0x10] ;  /* 0x00001005ff067984 */ /* 0x000ea20008000800 */
[----:B------:R-:W-:Y:S01]  /*3600*/  IMAD.U32 R3, RZ, RZ, UR6 ;  /* 0x00000006ff037e24 */ /* 0x000fe2000f8e00ff */
[----:B------:R-:W-:-:S03]  /*3610*/  MOV R4, UR37 ;  /* 0x0000002500047c02 */ /* 0x000fc60008000f00 */
[----:B------:R-:W-:Y:S01]  /*3620*/  VIADD R3, R3, 0x130 ;  /* 0x0000013003037836 */ /* 0x000fe20000000000 */
[----:B--2---:R-:W-:-:S04]  /*3630*/  SHF.L.U32 R6, R6, 0x1f, RZ ;  /* 0x0000001f06067819 */ /* 0x004fc800000006ff */
[----:B------:R-:W2:Y:S02]  /*3640*/  SYNCS.PHASECHK.TRANS64.TRYWAIT P0, [UR5+0x8], R6 ;  /* 0x00000806ff0075a7 */ /* 0x000ea40008001105 */
[----:B--2---:R-:W-:Y:S05]  /*3650*/  @P0 BRA `(.L_x_61) ;  /* 0x0000000000080947 */ /* 0x004fea0003800000 */
[----:B------:R-:W2:Y:S02]  /*3660*/  SYNCS.PHASECHK.TRANS64.TRYWAIT P0, [UR5+0x8], R6 ;  /* 0x00000806ff0075a7 */ /* 0x000ea40008001105 */
[----:B--2---:R-:W-:Y:S05]  /*3670*/  @!P0 BRA `(.L_x_62) ;  /* 0x0000006000b48947 */ /* 0x004fea0003800000 */
.L_x_61:
[----:B------:R-:W-:Y:S01]  /*3680*/  PRMT R4, R4, 0x654, R3 ;  /* 0x0000065404047816 */ /* 0x000fe20000000003 */
[----:B------:R-:W-:Y:S01]  /*3690*/  HFMA2 R3, -RZ, RZ, 0, 5.9604644775390625e-08 ;  /* 0x00000001ff037431 */ /* 0x000fe200000001ff */
[----:B------:R-:W-:Y:S01]  /*36a0*/  UPRMT UR4, UR37, 0x654, UR7 ;  /* 0x0000065425047896 */ /* 0x000fe20008000007 */
[----:B------:R-:W-:Y:S02]  /*36b0*/  IMAD.MOV.U32 R7, RZ, RZ, 0xffff ;  /* 0x0000ffffff077424 */ /* 0x000fe400078e00ff */
[----:B--2---:R-:W-:Y:S02]  /*36c0*/  IMAD.MOV.U32 R6, RZ, RZ, 0x4 ;  /* 0x00000004ff067424 */ /* 0x004fe400078e00ff */
[----:B------:R-:W-:Y:S01]  /*36d0*/  IMAD.SHL.U32 R9, R10, 0x20, RZ ;  /* 0x000000200a097824 */ /* 0x000fe200078e00ff */
[----:B------:R-:W-:Y:S02]  /*36e0*/  MOV R5, UR4 ;  /* 0x0000000400057c02 */ /* 0x000fe40008000f00 */
[-C--:B------:R-:W-:Y:S01]  /*36f0*/  SHF.L.U32 R8, R7, R10.reuse, RZ ;  /* 0x0000000a07087219 */ /* 0x080fe200000006ff */
[----:B------:R2:W-:Y:S01]  /*3700*/  SYNCS.ARRIVE.TRANS64.RED RZ, [UR4], R6 ;  /* 0x00000006ffff79a7 */ /* 0x0005e20008000404 */
[----:B------:R-:W-:Y:S01]  /*3710*/  SHF.L.U32 R7, R3, R10, RZ ;  /* 0x0000000a03077219 */ /* 0x000fe200000006ff */
[----:B------:R2:W-:Y:S04]  /*3720*/  STS [UR6+0x130], R9 ;  /* 0x00013009ff007988 */ /* 0x0005e80008000806 */
[----:B------:R2:W-:Y:S04]  /*3730*/  STAS [R4.64], R10 ;  /* 0x0000000a04007dbd */ /* 0x0005e8000c0008ff */
[----:B------:R2:W-:Y:S04]  /*3740*/  ATOMS.OR RZ, [UR5+0x14], R8 ;  /* 0x00001408ffff798c */ /* 0x0005e8000b000005 */
[----:B------:R2:W-:Y:S04]  /*3750*/  ATOMS.OR RZ, [UR5+0x18], R7 ;  /* 0x00001807ffff798c */ /* 0x0005e8000b000005 */
[----:B------:R2:W-:Y:S02]  /*3760*/  ATOMS.XOR RZ, [UR5+0x10], R3 ;  /* 0x00001003ffff798c */ /* 0x0005e4000b800005 */
.L_x_58:
[----:B-1----:R-:W-:Y:S05]  /*3770*/  BSYNC B0 ;  /* 0x0000000000007941 */ /* 0x002fea0003800000 */
.L_x_57:
[----:B------:R-:W-:Y:S05]  /*3780*/  BRA.U UP1, `(.L_x_63) ;  /* 0x00000001016c7547 */ /* 0x000fea000b800000 */
[----:B------:R-:W-:-:S03]  /*3790*/  UMOV UR4, 0xffffffff ;  /* 0xffffffff00047882 */ /* 0x000fc60000000000 */
[----:B------:R-:W-:Y:S05]  /*37a0*/  BRA.DIV UR4, `(.L_x_64) ;  /* 0x0000006204807947 */ /* 0x000fea000b800000 */
[----:B------:R-:W-:-:S13]  /*37b0*/  ELECT P6, URZ, PT ;  /* 0x0000000000ff782f */ /* 0x000fda00038c0000 */
.L_x_174:
[----:B------:R-:W-:Y:S05]  /*37c0*/  @!P6 BRA `(.L_x_63) ;  /* 0x00000000005ce947 */ /* 0x000fea0003800000 */
[----:B--2---:R-:W2:Y:S02]  /*37d0*/  LDS R4, [UR5+0x10] ;  /* 0x00001005ff047984 */ /* 0x004ea40008000800 */
[----:B--2---:R-:W-:-:S04]  /*37e0*/  SHF.L.U32 R4, R4, 0x1f, RZ ;  /* 0x0000001f04047819 */ /* 0x004fc800000006ff */
[----:B------:R-:W2:Y:S02]  /*37f0*/  SYNCS.PHASECHK.TRANS64.TRYWAIT P0, [UR5+0x8], R4 ;  /* 0x00000804ff0075a7 */ /* 0x000ea40008001105 */
[----:B--2---:R-:W-:Y:S05]  /*3800*/  @P0 BRA `(.L_x_65) ;  /* 0x0000000000080947 */ /* 0x004fea0003800000 */
[----:B------:R-:W2:Y:S02]  /*3810*/  SYNCS.PHASECHK.TRANS64.TRYWAIT P0, [UR5+0x8], R4 ;  /* 0x00000804ff0075a7 */ /* 0x000ea40008001105 */
[----:B--2---:R-:W-:Y:S05]  /*3820*/  @!P0 BRA `(.L_x_66) ;  /* 0x0000006000808947 */ /* 0x004fea0003800000 */
.L_x_65:
[----:B------:R-:W3:Y:S01]  /*3830*/  LDS R6, [UR6+0x130] ;  /* 0x00013006ff067984 */ /* 0x000ee20008000800 */
[----:B--2---:R-:W-:Y:S02]  /*3840*/  HFMA2 R3, -RZ, RZ, 0, 5.9604644775390625e-08 ;  /* 0x00000001ff037431 */ /* 0x004fe400000001ff */
[----:B------:R-:W-:Y:S01]  /*3850*/  IMAD.MOV.U32 R4, RZ, RZ, 0xffff ;  /* 0x0000ffffff047424 */ /* 0x000fe200078e00ff */
[----:B------:R-:W-:Y:S01]  /*3860*/  UPRMT UR4, UR37, 0x654, UR7 ;  /* 0x0000065425047896 */ /* 0x000fe20008000007 */
[----:B---3--:R-:W-:-:S03]  /*3870*/  IMAD.SHL.U32 R5, R6, 0x20, RZ ;  /* 0x0000002006057824 */ /* 0x008fc600078e00ff */
[-C--:B------:R-:W-:Y:S02]  /*3880*/  SHF.L.U32 R4, R4, R6.reuse, RZ ;  /* 0x0000000604047219 */ /* 0x080fe400000006ff */
[----:B------:R-:W-:Y:S01]  /*3890*/  SHF.L.U32 R6, R3, R6, RZ ;  /* 0x0000000603067219 */ /* 0x000fe200000006ff */
[----:B------:R3:W-:Y:S04]  /*38a0*/  STS [UR6+0x130], R5 ;  /* 0x00013005ff007988 */ /* 0x0007e80008000806 */
[----:B------:R3:W-:Y:S04]  /*38b0*/  ATOMS.OR RZ, [UR5+0x14], R4 ;  /* 0x00001404ffff798c */ /* 0x0007e8000b000005 */
[----:B------:R3:W-:Y:S01]  /*38c0*/  ATOMS.OR RZ, [UR5+0x18], R6 ;  /* 0x00001806ffff798c */ /* 0x0007e2000b000005 */
[----:B------:R-:W-:Y:S03]  /*38d0*/  SYNCS.ARRIVE.TRANS64.RED.A1T0 RZ, [UR4], RZ ;  /* 0x000000ffffff79a7 */ /* 0x000fe60008100404 */
[----:B------:R3:W-:Y:S01]  /*38e0*/  ATOMS.XOR RZ, [UR5+0x10], R3 ;  /* 0x00001003ffff798c */ /* 0x0007e2000b800005 */
[----:B------:R-:W-:Y:S05]  /*38f0*/  BRA `(.L_x_63) ;  /* 0x0000000000107947 */ /* 0x000fea0003800000 */
.L_x_56:
[----:B------:R-:W-:Y:S02]  /*3900*/  MOV R3, 0xffffffff ;  /* 0xffffffff00037802 */ /* 0x000fe40000000f00 */
[----:B------:R-:W-:-:S03]  /*3910*/  MOV R4, 0x3940 ;  /* 0x0000394000047802 */ /* 0x000fc60000000f00 */
[----:B------:R2:W-:Y:S04]  /*3920*/  STS [UR6+0x130], R3 ;  /* 0x00013003ff007988 */ /* 0x0005e80008000806 */
[----:B-12--5:R-:W-:Y:S05]  /*3930*/  CALL.REL.NOINC `($__internal_1_$__cuda_sm10x_tcgen05_guardrail_trap_phase_invalid_during_alloc) ;  /* 0x0000006800307944 */ /* 0x026fea0003c00000 */
.L_x_63:
[----:B------:R-:W-:Y:S05]  /*3940*/  WARPSYNC.ALL ;  /* 0x0000000000007948 */ /* 0x000fea0003800000 */
[----:B------:R-:W4:Y:S01]  /*3950*/  S2UR UR20, SR_CgaCtaId ;  /* 0x00000000001479c3 */ /* 0x000f220000008800 */
[----:B------:R-:W-:Y:S01]  /*3960*/  UMOV UR4, 0x400 ;  /* 0x0000040000047882 */ /* 0x000fe20000000000 */
[----:B------:R-:W-:-:S06]  /*3970*/  NOP ;  /* 0x0000000000007918 */ /* 0x000fcc0000000000 */
[----:B------:R-:W-:Y:S06]  /*3980*/  BAR.ARV 0x6, 0xa0 ;  /* 0x0182800000007b1d */ /* 0x000fec0000002000 */
[----:B------:R-:W1:Y:S01]  /*3990*/  LDCU.64 UR6, c[0x0][0x388] ;  /* 0x00007100ff0677ac */ /* 0x000e620008000a00 */
[----:B------:R-:W-:Y:S01]  /*39a0*/  LOP3.LUT R2, R2, 0xffff, RZ, 0xc0, !PT ;  /* 0x0000ffff02027812 */ /* 0x000fe200078ec0ff */
[----:B--2---:R-:W-:Y:S01]  /*39b0*/  IMAD.MOV.U32 R8, RZ, RZ, 0x1 ;  /* 0x00000001ff087424 */ /* 0x004fe200078e00ff */
[----:B------:R-:W-:Y:S01]  /*39c0*/  LOP3.LUT R0, R0, 0xffff, RZ, 0xc0, !PT ;  /* 0x0000ffff00007812 */ /* 0x000fe200078ec0ff */
[----:B------:R-:W-:Y:S01]  /*39d0*/  UMOV UR24, URZ ;  /* 0x000000ff00187c82 */ /* 0x000fe20008000000 */
[----:B------:R-:W-:Y:S01]  /*39e0*/  R2UR UR21, R2 ;  /* 0x00000000021572ca */ /* 0x000fe200000e0000 */
[----:B------:R-:W-:Y:S01]  /*39f0*/  IMAD.MOV.U32 R2, RZ, RZ, RZ ;  /* 0x000000ffff027224 */ /* 0x000fe200078e00ff */
[----:B------:R-:W-:Y:S01]  /*3a00*/  R2UR UR35, R0 ;  /* 0x00000000002372ca */ /* 0x000fe200000e0000 */
[----:B------:R-:W-:Y:S01]  /*3a10*/  IMAD.MOV.U32 R0, RZ, RZ, RZ ;  /* 0x000000ffff007224 */ /* 0x000fe200078e00ff */
[----:B------:R-:W-:Y:S01]  /*3a20*/  UMOV UR19, URZ ;  /* 0x000000ff00137c82 */ /* 0x000fe20008000000 */
[----:B----4-:R-:W-:-:S02]  /*3a30*/  ULEA UR20, UR20, UR4, 0x18 ;  /* 0x0000000414147291 */ /* 0x010fc4000f8ec0ff */
[----:B------:R-:W-:Y:S02]  /*3a40*/  UISETP.NE.AND UP3, UPT, UR38, URZ, UPT ;  /* 0x000000ff2600728c */ /* 0x000fe4000bf65270 */
[----:B------:R-:W-:Y:S01]  /*3a50*/  UIADD3 UR34, UPT, UPT, UR20, 0xe8, URZ ;  /* 0x000000e814227890 */ /* 0x000fe2000fffe0ff */
[----:B------:R-:W-:Y:S01]  /*3a60*/  UMOV UR32, 0x0 ;  /* 0x0000000000207882 */ /* 0x000fe20000000000 */
[----:B------:R-:W-:Y:S01]  /*3a70*/  UMOV UR33, 0x10110910 ;  /* 0x1011091000217882 */ /* 0x000fe20000000000 */
[----:B-1----:R-:W-:Y:S02]  /*3a80*/  UIADD3 UR4, UPT, UPT, UR6, 0x1f, URZ ;  /* 0x0000001f06047890 */ /* 0x002fe4000fffe0ff */
[----:B---3--:R-:W1:Y:S01]  /*3a90*/  LDS R3, [UR20+0x130] ;  /* 0x00013014ff037984 */ /* 0x008e620008000800 */
[----:B------:R-:W2:Y:S01]  /*3aa0*/  LDCU UR6, c[0x0][0x390] ;  /* 0x00007200ff0677ac */ /* 0x000ea20008000800 */
[----:B------:R-:W-:Y:S02]  /*3ab0*/  USHF.R.S32.HI UR5, URZ, 0x1f, UR4 ;  /* 0x0000001fff057899 */ /* 0x000fe40008011404 */
[----:B------:R-:W-:-:S02]  /*3ac0*/  UPRMT UR34, URZ, 0x654, UR34 ;  /* 0x00000654ff227896 */ /* 0x000fc40008000022 */
[----:B------:R-:W-:Y:S02]  /*3ad0*/  ULEA.HI UR4, UR5, UR4, URZ, 0x5 ;  /* 0x0000000405047291 */ /* 0x000fe4000f8f28ff */
[----:B------:R-:W-:Y:S02]  /*3ae0*/  UIADD3 UR5, UPT, UPT, UR20, 0x8400, URZ ;  /* 0x0000840014057890 */ /* 0x000fe4000fffe0ff */
[----:B------:R-:W-:Y:S02]  /*3af0*/  USHF.R.S32.HI UR4, URZ, 0x5, UR4 ;  /* 0x00000005ff047899 */ /* 0x000fe40008011404 */
[----:B------:R-:W-:Y:S02]  /*3b00*/  USHF.R.U32.HI UR5, URZ, 0x4, UR5 ;  /* 0x00000004ff057899 */ /* 0x000fe40008011605 */
[----:B------:R-:W-:Y:S02]  /*3b10*/  UIMAD UR7, UR4, UR7, URZ ;  /* 0x00000007040772a4 */ /* 0x000fe4000f8e02ff */
[----:B------:R-:W-:-:S02]  /*3b20*/  UIADD3 UR4, UPT, UPT, UR20, 0x2c400, URZ ;  /* 0x0002c40014047890 */ /* 0x000fc4000fffe0ff */
[----:B------:R-:W-:Y:S02]  /*3b30*/  ULOP3.LUT UR5, UR5, 0x3fff, URZ, 0xc0, !UPT ;  /* 0x00003fff05057892 */ /* 0x000fe4000f8ec0ff */
[----:B------:R-:W-:Y:S02]  /*3b40*/  USHF.R.U32.HI UR23, URZ, 0x4, UR4 ;  /* 0x00000004ff177899 */ /* 0x000fe40008011604 */
[----:B--2---:R-:W-:Y:S02]  /*3b50*/  UIMAD UR4, UR7, UR6, URZ ;  /* 0x00000006070472a4 */ /* 0x004fe4000f8e02ff */
[----:B------:R-:W-:Y:S02]  /*3b60*/  ULOP3.LUT UR23, UR23, 0x3fff, URZ, 0xc0, !UPT ;  /* 0x00003fff17177892 */ /* 0x000fe4000f8ec0ff */
[----:B------:R-:W-:Y:S02]  /*3b70*/  ULOP3.LUT UR22, UR5, 0x10000, URZ, 0xfc, !UPT ;  /* 0x0001000005167892 */ /* 0x000fe4000f8efcff */
[----:B------:R-:W-:-:S02]  /*3b80*/  UIADD3 UR36, UPT, UPT, UR4, -0x1, URZ ;  /* 0xffffffff04247890 */ /* 0x000fc4000fffe0ff */
[----:B------:R-:W-:Y:S01]  /*3b90*/  UISETP.GE.AND UP4, UPT, UR4, 0x1, UPT ;  /* 0x000000010400788c */ /* 0x000fe2000bf86270 */
[----:B------:R-:W-:Y:S01]  /*3ba0*/  UMOV UR30, 0x0 ;  /* 0x00000000001e7882 */ /* 0x000fe20000000000 */
[----:B------:R-:W-:Y:S01]  /*3bb0*/  UMOV UR31, 0x10110910 ;  /* 0x10110910001f7882 */ /* 0x000fe20000000000 */
[----:B------:R-:W-:Y:S01]  /*3bc0*/  UMOV UR28, 0x0 ;  /* 0x00000000001c7882 */ /* 0x000fe20000000000 */
[----:B------:R-:W-:Y:S01]  /*3bd0*/  UMOV UR29, 0x10110910 ;  /* 0x10110910001d7882 */ /* 0x000fe20000000000 */
[----:B------:R-:W-:Y:S01]  /*3be0*/  UMOV UR26, 0x0 ;  /* 0x00000000001a7882 */ /* 0x000fe20000000000 */
[C---:B-1----:R-:W-:Y:S01]  /*3bf0*/  VIADD R5, R3.reuse, 0x40 ;  /* 0x0000004003057836 */ /* 0x042fe20000000000 */
[----:B------:R-:W-:Y:S01]  /*3c00*/  LOP3.LUT R4, R3, 0xffff, RZ, 0xc0, !PT ;  /* 0x0000ffff03047812 */ /* 0x000fe200078ec0ff */
[----:B------:R-:W-:-:S03]  /*3c10*/  UMOV UR27, 0x10110910 ;  /* 0x10110910001b7882 */ /* 0x000fc60000000000 */
[----:B------:R-:W-:-:S05]  /*3c20*/  LOP3.LUT R5, R5, 0xffff, RZ, 0xc0, !PT ;  /* 0x0000ffff05057812 */ /* 0x000fca00078ec0ff */
[----:B------:R1:W-:Y:S02]  /*3c30*/  STL.64 [R1], R4 ;  /* 0x0000000401007387 */ /* 0x0003e40000100a00 */
.L_x_75:
[----:B-1----:R-:W-:-:S04]  /*3c40*/  SHF.L.U32 R5, R2, 0x1f, RZ ;  /* 0x0000001f02057819 */ /* 0x002fc800000006ff */
[----:B------:R-:W1:Y:S02]  /*3c50*/  SYNCS.PHASECHK.TRANS64.TRYWAIT P0, [UR20+0xe0], R5 ;  /* 0x0000e005ff0075a7 */ /* 0x000e640008001114 */
[----:B-1-34-:R-:W-:Y:S05]  /*3c60*/  @!P0 BRA `(.L_x_67) ;  /* 0x0000005c00888947 */ /* 0x01afea0003800000 */
.L_x_176:
[----:B-1----:R-:W1:Y:S01]  /*3c70*/  LDS.128 R4, [UR20+0x120] ;  /* 0x00012014ff047984 */ /* 0x002e620008000c00 */
[----:B------:R-:W-:Y:S01]  /*3c80*/  ULEA UR25, UR24, UR20, 0x3 ;  /* 0x0000001418197291 */ /* 0x000fe2000f8e18ff */
[----:B------:R-:W-:Y:S01]  /*3c90*/  @!PT LDS RZ, [RZ] ;  /* 0x00000000fffff984 */ /* 0x000fe20000000800 */
[----:B------:R-:W-:Y:S01]  /*3ca0*/  @!PT LDS RZ, [RZ] ;  /* 0x00000000fffff984 */ /* 0x000fe20000000800 */
[----:B------:R-:W-:Y:S01]  /*3cb0*/  @!PT LDS RZ, [RZ] ;  /* 0x00000000fffff984 */ /* 0x000fe20000000800 */
[----:B------:R-:W-:Y:S01]  /*3cc0*/  @!PT LDS RZ, [RZ] ;  /* 0x00000000fffff984 */ /* 0x000fe20000000800 */
[----:B------:R2:W-:Y:S06]  /*3cd0*/  MEMBAR.ALL.CTA ;  /* 0x0000000000007992 */ /* 0x0005ec0000008000 */
[----:B--2---:R-:W2:Y:S02]  /*3ce0*/  FENCE.VIEW.ASYNC.S ;  /* 0x00000000000073c6 */ /* 0x004ea40000000000 */
[----:B--2---:R-:W-:Y:S01]  /*3cf0*/  SYNCS.ARRIVE.TRANS64.RED.A1T0 RZ, [UR34], RZ ;  /* 0x000000ffffff79a7 */ /* 0x004fe20008100422 */
[----:B-1----:R-:W-:Y:S01]  /*3d00*/  LOP3.LUT P3, RZ, R6, 0x1, RZ, 0xc0, !PT ;  /* 0x0000000106ff7812 */ /* 0x002fe2000786c0ff */
[----:B------:R-:W-:-:S12]  /*3d10*/  BRA.U UP3, `(.L_x_68) ;  /* 0x00000001030c7547 */ /* 0x000fd8000b800000 */
[----:B------:R-:W-:-:S04]  /*3d20*/  SHF.L.U32 R5, R8, 0x1f, RZ ;  /* 0x0000001f08057819 */ /* 0x000fc800000006ff */
[----:B------:R-:W1:Y:S02]  /*3d30*/  SYNCS.PHASECHK.TRANS64.TRYWAIT P0, [UR25+0x100], R5 ;  /* 0x00010005ff0075a7 */ /* 0x000e640008001119 */
[----:B-1----:R-:W-:Y:S05]  /*3d40*/  @!P0 BRA `(.L_x_69) ;  /* 0x0000005c00688947 */ /* 0x002fea0003800000 */
.L_x_68:
[----:B------:R-:W-:Y:S05]  /*3d50*/  BRA.U UP3, `(.L_x_70) ;  /* 0x0000000503047547 */ /* 0x000fea000b800000 */
[----:B------:R-:W-:Y:S05]  /*3d60*/  BRA.U !UP4, `(.L_x_71) ;  /* 0x000000010cf47547 */ /* 0x000fea000b800000 */
[----:B------:R-:W-:Y:S01]  /*3d70*/  ULEA UR4, UR24, UR48, 0x2 ;  /* 0x0000003018047291 */ /* 0x000fe2000f8e10ff */
[----:B-1----:R-:W-:-:S08]  /*3d80*/  SHF.L.U32 R4, R0, 0x1f, RZ ;  /* 0x0000001f00047819 */ /* 0x002fd000000006ff */
[----:B------:R-:W5:Y:S01]  /*3d90*/  LDL R5, [UR4] ;  /* 0x00000004ff057983 */ /* 0x000f620008100800 */
[----:B------:R-:W-:Y:S02]  /*3da0*/  ULEA UR4, UR19, UR20, 0x3 ;  /* 0x0000001413047291 */ /* 0x000fe4000f8e18ff */
[----:B------:R-:W-:Y:S01]  /*3db0*/  UPLOP3.LUT UP2, UPT, UPT, UPT, UPT, 0x40, 0x4 ;  /* 0x000000000004789c */ /* 0x000fe20003f4e870 */
[----:B------:R-:W-:-:S06]  /*3dc0*/  UMOV UR17, UR36 ;  /* 0x0000002400117c82 */ /* 0x000fcc0008000000 */
[----:B------:R1:W2:Y:S01]  /*3dd0*/  SYNCS.PHASECHK.TRANS64.TRYWAIT P2, [UR4], R4 ;  /* 0x00000004ff0075a7 */ /* 0x0002a20008041104 */
[----:B------:R-:W-:-:S05]  /*3de0*/  UMOV UR4, UR19 ;  /* 0x0000001300047c82 */ /* 0x000fca0008000000 */
.L_x_74:
[----:B------:R-:W-:Y:S01]  /*3df0*/  ULEA UR18, UR4, UR20, 0x3 ;  /* 0x0000001404127291 */ /* 0x000fe2000f8e18ff */
[----:B--234-:R-:W-:Y:S11]  /*3e00*/  @P2 BRA `(.L_x_72) ;  /* 0x00000000000c2947 */ /* 0x01cff60003800000 */
[----:B------:R-:W-:Y:S04]  /*3e10*/  SHF.L.U32 R7, R0, 0x1f, RZ ;  /* 0x0000001f00077819 */ /* 0x000fe800000006ff */
[----:B------:R-:W2:Y:S02]  /*3e20*/  SYNCS.PHASECHK.TRANS64.TRYWAIT P0, [UR18], R7 ;  /* 0x00000007ff0075a7 */ /* 0x000ea40008001112 */
[----:B--2---:R-:W-:Y:S05]  /*3e30*/  @!P0 BRA `(.L_x_73) ;  /* 0x0000005c00448947 */ /* 0x004fea0003800000 */
.L_x_72:
[----:B------:R-:W-:Y:S01]  /*3e40*/  UISETP.NE.AND UP0, UPT, UR17, URZ, UPT ;  /* 0x000000ff1100728c */ /* 0x000fe2000bf05270 */
[----:B------:R-:W-:Y:S01]  /*3e50*/  PLOP3.LUT P2, PT, PT, PT, PT, 0x80, 0x8 ;  /* 0x000000000008781c */ /* 0x000fe20003f4f070 */
[----:B------:R-:W-:Y:S02]  /*3e60*/  UIADD3 UR5, UPT, UPT, UR4, 0x1, URZ ;  /* 0x0000000104057890 */ /* 0x000fe4000fffe0ff */
[----:B------:R-:W-:Y:S02]  /*3e70*/  ULEA UR10, UR4, UR23, 0x8 ;  /* 0x00000017040a7291 */ /* 0x000fe4000f8e40ff */
[----:B------:R-:W-:Y:S01]  /*3e80*/  UISETP.NE.AND UP1, UPT, UR5, 0x9, UPT ;  /* 0x000000090500788c */ /* 0x000fe2000bf25270 */
[----:B------:R-:W-:Y:S01]  /*3e90*/  PLOP3.LUT P0, PT, PT, PT, UP0, 0x80, 0x8 ;  /* 0x000000000008781c */ /* 0x000fe20003f0f008 */
[----:B------:R-:W-:Y:S02]  /*3ea0*/  ULEA UR14, UR4, UR22, 0xa ;  /* 0x00000016040e7291 */ /* 0x000fe4000f8e50ff */
[----:B------:R-:W-:Y:S02]  /*3eb0*/  USEL UR6, URZ, 0x1, UP1 ;  /* 0x00000001ff067887 */ /* 0x000fe40008800000 */
[----:B------:R-:W-:Y:S01]  /*3ec0*/  USEL UR19, UR5, URZ, UP1 ;  /* 0x000000ff05137287 */ /* 0x000fe20008800000 */
[----:B------:R-:W-:Y:S11]  /*3ed0*/  ELECT P1, URZ, PT ;  /* 0x0000000000ff782f */ /* 0x000ff60003820000 */
[----:B------:R-:W-:Y:S02]  /*3ee0*/  @!UPT UIADD3 URZ, UPT, UPT, URZ, URZ, URZ ;  /* 0x000000fffffff290 */ /* 0x000fe4000fffe0ff */
[C---:B-----5:R-:W-:Y:S01]  /*3ef0*/  @P1 R2UR.BROADCAST UR4, R5.reuse ;  /* 0x00000000050412ca */ /* 0x060fe200008e0000 */
[----:B------:R-:W-:Y:S01]  /*3f00*/  @UP0 ULEA UR5, UR19, UR20, 0x3 ;  /* 0x0000001413050291 */ /* 0x000fe2000f8e18ff */
[----:B------:R-:W-:Y:S01]  /*3f10*/  LOP3.LUT R0, R0, UR6, RZ, 0x3c, !PT ;  /* 0x0000000600007c12 */ /* 0x000fe2000f8e3cff */
[----:B------:R-:W-:Y:S02]  /*3f20*/  UIADD3 UR8, UPT, UPT, UR10, 0x40, URZ ;  /* 0x000000400a087890 */ /* 0x000fe4000fffe0ff */
[----:B------:R-:W-:Y:S01]  /*3f30*/  UIADD3 UR6, UPT, UPT, UR14, 0x2, URZ ;  /* 0x000000020e067890 */ /* 0x000fe2000fffe0ff */
[----:B-1----:R-:W-:Y:S01]  /*3f40*/  @P0 SHF.L.U32 R4, R0, 0x1f, RZ ;  /* 0x0000001f00040819 */ /* 0x002fe200000006ff */
[----:B------:R-:W-:Y:S01]  /*3f50*/  UIADD3 UR12, UPT, UPT, UR10, 0x80, URZ ;  /* 0x000000800a0c7890 */ /* 0x000fe2000fffe0ff */
[----:B------:R-:W-:Y:S02]  /*3f60*/  UMOV UR11, 0x20004020 ;  /* 0x20004020000b7882 */ /* 0x000fe40000000000 */
[----:B------:R3:W4:Y:S01]  /*3f70*/  @P0 SYNCS.PHASECHK.TRANS64.TRYWAIT P2, [UR5], R4 ;  /* 0x00000004ff0005a7 */ /* 0x0007220008041105 */
[----:B------:R-:W-:Y:S11]  /*3f80*/  ELECT P0, URZ, PT ;  /* 0x0000000000ff782f */ /* 0x000ff60003800000 */
[----:B------:R-:W-:Y:S02]  /*3f90*/  @!UPT UIADD3 URZ, UPT, UPT, URZ, URZ, URZ ;  /* 0x000000fffffff290 */ /* 0x000fe4000fffe0ff */
[C---:B------:R-:W-:Y:S02]  /*3fa0*/  @P0 R2UR.BROADCAST UR16, R5.reuse ;  /* 0x00000000051002ca */ /* 0x040fe400008e0000 */
[----:B------:R-:W-:Y:S01]  /*3fb0*/  ELECT P0, URZ, PT ;  /* 0x0000000000ff782f */ /* 0x000fe20003800000 */
[----:B------:R-:W-:Y:S01]  /*3fc0*/  UMOV UR15, 0x40004040 ;  /* 0x40004040000f7882 */ /* 0x000fe20000000000 */
[----:B------:R-:W-:Y:S01]  /*3fd0*/  UMOV UR9, 0x20004020 ;  /* 0x2000402000097882 */ /* 0x000fe20000000000 */
[----:B------:R1:W-:Y:S01]  /*3fe0*/  UTCHMMA.2CTA gdesc[UR14], gdesc[UR10], tmem[UR4], tmem[UR32], idesc[UR33], UP2 ;  /* 0x00ff200a0e0075ea */ /* 0x0003e20009200004 */
[----:B------:R-:W-:Y:S01]  /*3ff0*/  UPLOP3.LUT UP2, UPT, UPT, UPT, UPT, 0x80, 0x8 ;  /* 0x000000000008789c */ /* 0x000fe20003f4f070 */
[----:B------:R-:W-:Y:S01]  /*4000*/  UMOV UR7, 0x40004040 ;  /* 0x4000404000077882 */ /* 0x000fe20000000000 */
[----:B------:R-:W-:Y:S01]  /*4010*/  UMOV UR13, 0x20004020 ;  /* 0x20004020000d7882 */ /* 0x000fe20000000000 */
[----:B------:R-:W-:Y:S04]  /*4020*/  UMOV UR5, 0x40004040 ;  /* 0x4000404000057882 */ /* 0x000fe80000000000 */
[----:B------:R2:W-:Y:S01]  /*4030*/  UTCHMMA.2CTA gdesc[UR6], gdesc[UR8], tmem[UR16], tmem[UR30], idesc[UR31], UPT ;  /* 0x00ff1e08060075ea */ /* 0x0005e2000ba00010 */
[----:B-1----:R-:W-:Y:S01]  /*4040*/  UIADD3 UR4, UPT, UPT, UR14, 0x4, URZ ;  /* 0x000000040e047890 */ /* 0x002fe2000fffe0ff */
[C---:B------:R-:W-:Y:S02]  /*4050*/  @P0 R2UR.BROADCAST UR15, R5.reuse ;  /* 0x00000000050f02ca */ /* 0x040fe400008e0000 */
[----:B------:R-:W-:Y:S01]  /*4060*/  ELECT P0, URZ, PT ;  /* 0x0000000000ff782f */ /* 0x000fe20003800000 */
[----:B------:R-:W-:Y:S02]  /*4070*/  UIADD3 UR10, UPT, UPT, UR10, 0xc0, URZ ;  /* 0x000000c00a0a7890 */ /* 0x000fe4000fffe0ff */
[----:B--2---:R-:W-:Y:S10]  /*4080*/  UIADD3 UR6, UPT, UPT, UR14, 0x6, URZ ;  /* 0x000000060e067890 */ /* 0x004ff4000fffe0ff */
[----:B------:R-:W-:Y:S01]  /*4090*/  @P0 R2UR.BROADCAST UR9, R5 ;  /* 0x00000000050902ca */ /* 0x000fe200008e0000 */
[----:B------:R-:W-:Y:S01]  /*40a0*/  UIADD3 UR8, UPT, UPT, UR18, 0x48, URZ ;  /* 0x0000004812087890 */ /* 0x000fe2000fffe0ff */
[----:B------:R1:W-:Y:S11]  /*40b0*/  UTCHMMA.2CTA gdesc[UR4], gdesc[UR12], tmem[UR15], tmem[UR28], idesc[UR29], UPT ;  /* 0x00ff1c0c040075ea */ /* 0x0003f6000ba0000f */
[----:B------:R3:W-:Y:S01]  /*40c0*/  UTCHMMA.2CTA gdesc[UR6], gdesc[UR10], tmem[UR9], tmem[UR26], idesc[UR27], UPT ;  /* 0x00ff1a0a060075ea */ /* 0x0007e2000ba00009 */
[----:B------:R3:W-:Y:S01]  /*40d0*/  UTCBAR.2CTA.MULTICAST [UR8], URZ, UR21 ;  /* 0x000000ff080073e9 */ /* 0x0007e20008200815 */
[----:B-1----:R-:W-:Y:S02]  /*40e0*/  UIADD3 UR4, UPT, UPT, UR17, 0x1, URZ ;  /* 0x0000000111047890 */ /* 0x002fe4000fffe0ff */
[----:B------:R-:W-:Y:S02]  /*40f0*/  UIADD3 UR5, UPT, UPT, UR17, -0x1, URZ ;  /* 0xffffffff11057890 */ /* 0x000fe4000fffe0ff */
[----:B------:R-:W-:Y:S03]  /*4100*/  UISETP.GT.U32.AND UP0, UPT, UR4, 0x1, UPT ;  /* 0x000000010400788c */ /* 0x000fe6000bf04070 */
[----:B------:R-:W-:Y:S02]  /*4110*/  UMOV UR4, UR19 ;  /* 0x0000001300047c82 */ /* 0x000fe40008000000 */
[----:B------:R-:W-:Y:S04]  /*4120*/  UMOV UR17, UR5 ;  /* 0x0000000500117c82 */ /* 0x000fe80008000000 */
[----:B------:R-:W-:Y:S05]  /*4130*/  BRA.U UP0, `(.L_x_74) ;  /* 0xfffffffd002c7547 */ /* 0x000fea000b83ffff */
.L_x_71:
[----:B------:R-:W-:-:S09]  /*4140*/  UIADD3 UR4, UPT, UPT, UR25, 0xf0, URZ ;  /* 0x000000f019047890 */ /* 0x000fd2000fffe0ff */
[----:B------:R2:W-:Y:S01]  /*4150*/  UTCBAR.2CTA.MULTICAST [UR4], URZ, UR35 ;  /* 0x000000ff040073e9 */ /* 0x0005e20008200823 */
[----:B------:R-:W-:Y:S02]  /*4160*/  NOP ;  /* 0x0000000000007918 */ /* 0x000fe40000000000 */
.L_x_70:
[----:B--2---:R-:W-:Y:S01]  /*4170*/  UIADD3 UR4, UPT, UPT, UR24, 0x1, URZ ;  /* 0x0000000118047890 */ /* 0x004fe2000fffe0ff */
[----:B------:R-:W-:-:S03]  /*4180*/  LOP3.LUT R2, R2, 0x1, RZ, 0x3c, !PT ;  /* 0x0000000102027812 */ /* 0x000fc600078e3cff */
[----:B------:R-:W-:-:S04]  /*4190*/  UISETP.NE.AND UP0, UPT, UR4, 0x2, UPT ;  /* 0x000000020400788c */ /* 0x000fc8000bf05270 */
[----:B------:R-:W-:Y:S02]  /*41a0*/  USEL UR5, URZ, 0x1, UP0 ;  /* 0x00000001ff057887 */ /* 0x000fe40008000000 */
[----:B------:R-:W-:-:S04]  /*41b0*/  USEL UR24, UR4, URZ, UP0 ;  /* 0x000000ff04187287 */ /* 0x000fc80008000000 */
[----:B------:R-:W-:Y:S01]  /*41c0*/  LOP3.LUT R8, R8, UR5, RZ, 0x3c, !PT ;  /* 0x0000000508087c12 */ /* 0x000fe2000f8e3cff */
[----:B------:R-:W-:Y:S07]  /*41d0*/  @P3 BRA `(.L_x_75) ;  /* 0xfffffff800983947 */ /* 0x000fee000383ffff */
[----:B---3--:R-:W2:Y:S01]  /*41e0*/  S2UR UR8, SR_CgaCtaId ;  /* 0x00000000000879c3 */ /* 0x008ea20000008800 */
[----:B------:R-:W-:Y:S01]  /*41f0*/  ELECT P0, URZ, PT ;  /* 0x0000000000ff782f */ /* 0x000fe20003800000 */
[----:B------:R-:W-:Y:S01]  /*4200*/  HFMA2 R0, -RZ, RZ, 0, 5.9604644775390625e-08 ;  /* 0x00000001ff007431 */ /* 0x000fe200000001ff */
[----:B------:R-:W-:-:S05]  /*4210*/  UMOV UR4, 0x40 ;  /* 0x0000004000047882 */ /* 0x000fca0000000000 */
[----:B------:R-:W-:Y:S01]  /*4220*/  UVIRTCOUNT.DEALLOC.SMPOOL 0x80 ;  /* 0x000000800000784c */ /* 0x000fe20000000000 */
[----:B------:R-:W-:Y:S02]  /*4230*/  UISETP.NE.AND UP0, UPT, UR38, URZ, UPT ;  /* 0x000000ff2600728c */ /* 0x000fe4000bf05270 */
[----:B--2---:R-:W-:-:S09]  /*4240*/  ULEA UR8, UR8, UR4, 0x18 ;  /* 0x0000000408087291 */ /* 0x004fd2000f8ec0ff */
[----:B------:R2:W-:Y:S01]  /*4250*/  @P0 STS.U8 [UR8+0x1c], R0 ;  /* 0x00001c00ff000988 */ /* 0x0005e20008000008 */
[----:B------:R-:W-:Y:S05]  /*4260*/  BRA.U UP0, `(.L_x_76) ;  /* 0x0000000100587547 */ /* 0x000fea000b800000 */
[----:B------:R-:W-:Y:S01]  /*4270*/  UIADD3 UR5, UPT, UPT, UR20, 0x100, URZ ;  /* 0x0000010014057890 */ /* 0x000fe2000fffe0ff */
[----:B-1----:R-:W-:-:S03]  /*4280*/  SHF.L.U32 R5, R8, 0x1f, RZ ;  /* 0x0000001f08057819 */ /* 0x002fc600000006ff */
[----:B------:R-:W-:-:S09]  /*4290*/  ULEA UR4, UR24, UR5, 0x3 ;  /* 0x0000000518047291 */ /* 0x000fd2000f8e18ff */
[----:B------:R-:W1:Y:S02]  /*42a0*/  SYNCS.PHASECHK.TRANS64.TRYWAIT P0, [UR4], R5 ;  /* 0x00000005ff0075a7 */ /* 0x000e640008001104 */
[----:B-1----:R-:W-:Y:S05]  /*42b0*/  @!P0 BRA `(.L_x_77) ;  /* 0x00000058003c8947 */ /* 0x002fea0003800000 */
.L_x_180:
[----:B------:R-:W-:-:S04]  /*42c0*/  UIADD3 UR4, UPT, UPT, UR24, 0x1, URZ ;  /* 0x0000000118047890 */ /* 0x000fc8000fffe0ff */
[----:B------:R-:W-:-:S04]  /*42d0*/  UISETP.NE.AND UP1, UPT, UR4, 0x2, UPT ;  /* 0x000000020400788c */ /* 0x000fc8000bf25270 */
[----:B------:R-:W-:Y:S02]  /*42e0*/  USEL UR6, URZ, 0x1, UP1 ;  /* 0x00000001ff067887 */ /* 0x000fe40008800000 */
[----:B------:R-:W-:-:S04]  /*42f0*/  USEL UR4, UR4, URZ, UP1 ;  /* 0x000000ff04047287 */ /* 0x000fc80008800000 */
[----:B------:R-:W-:Y:S01]  /*4300*/  ULEA UR4, UR4, UR5, 0x3 ;  /* 0x0000000504047291 */ /* 0x000fe2000f8e18ff */
[----:B-1----:R-:W-:-:S04]  /*4310*/  LOP3.LUT R5, R8, UR6, RZ, 0x3c, !PT ;  /* 0x0000000608057c12 */ /* 0x002fc8000f8e3cff */
[----:B------:R-:W-:Y:S01]  /*4320*/  SHF.L.U32 R5, R5, 0x1f, RZ ;  /* 0x0000001f05057819 */ /* 0x000fe200000006ff */
[----:B--2---:R-:W-:-:S04]  /*4330*/  IMAD.U32 R0, RZ, RZ, UR4 ;  /* 0x00000004ff007e24 */ /* 0x004fc8000f8e00ff */
[----:B------:R1:W2:Y:S03]  /*4340*/  SYNCS.PHASECHK.TRANS64.TRYWAIT P0, [R0+URZ], R5 ;  /* 0x00000005000075a7 */ /* 0x0002a600080011ff */
[----:B--2---:R-:W-:Y:S05]  /*4350*/  @!P0 NANOSLEEP.SYNCS 0x989680 ;  /* 0x009896800000895d */ /* 0x004fea0003900000 */
[----:B------:R-:W2:Y:S02]  /*4360*/  @!P0 SYNCS.PHASECHK.TRANS64 P0, [R0+URZ], R5 ;  /* 0x00000005000085a7 */ /* 0x000ea400080010ff */
[----:B--2---:R-:W-:Y:S05]  /*4370*/  @P0 BRA `(.L_x_78) ;  /* 0x0000000000200947 */ /* 0x004fea0003800000 */
.L_x_79:
[----:B--2---:R2:W3:Y:S02]  /*4380*/  SYNCS.PHASECHK.TRANS64.TRYWAIT P0, [R0+URZ], R5 ;  /* 0x00000005000075a7 */ /* 0x0044e400080011ff */
[----:B---3--:R-:W-:Y:S05]  /*4390*/  @!P0 NANOSLEEP.SYNCS 0x989680 ;  /* 0x009896800000895d */ /* 0x008fea0003900000 */
[----:B------:R-:W3:Y:S02]  /*43a0*/  @!P0 SYNCS.PHASECHK.TRANS64 P0, [R0+URZ], R5 ;  /* 0x00000005000085a7 */ /* 0x000ee400080010ff */
[----:B---3--:R-:W-:Y:S05]  /*43b0*/  @!P0 BRA `(.L_x_79) ;  /* 0xfffffffc00f08947 */ /* 0x008fea000383ffff */
[----:B------:R-:W-:Y:S05]  /*43c0*/  BRA `(.L_x_78) ;  /* 0x00000000000c7947 */ /* 0x000fea0003800000 */
.L_x_76:
[----:B------:R-:W-:-:S04]  /*43d0*/  UIADD3 UR4, UPT, UPT, UR20, 0x110, URZ ;  /* 0x0000011014047890 */ /* 0x000fc8000fffe0ff */
[----:B------:R-:W-:-:S09]  /*43e0*/  UPRMT UR4, UR37, 0x654, UR4 ;  /* 0x0000065425047896 */ /* 0x000fd20008000004 */
[----:B------:R-:W-:Y:S03]  /*43f0*/  SYNCS.ARRIVE.TRANS64.RED.A1T0 RZ, [UR4], RZ ;  /* 0x000000ffffff79a7 */ /* 0x000fe60008100404 */
.L_x_78:
[----:B-12---:R-:W-:Y:S01]  /*4400*/  SHF.L.U32 R5, RZ, 0x1f, RZ ;  /* 0x0000001fff057819 */ /* 0x006fe200000006ff */
[----:B------:R-:W-:Y:S01]  /*4410*/  UIADD3 UR4, UPT, UPT, UR20, 0x110, URZ ;  /* 0x0000011014047890 */ /* 0x000fe2000fffe0ff */
[----:B------:R-:W-:Y:S02]  /*4420*/  PLOP3.LUT P0, PT, PT, PT, UP0, 0x80, 0x8 ;  /* 0x000000000008781c */ /* 0x000fe40003f0f008 */
[----:B------:R-:W1:Y:S02]  /*4430*/  SYNCS.PHASECHK.TRANS64.TRYWAIT P1, [UR20+0x110], R5 ;  /* 0x00011005ff0075a7 */ /* 0x000e640008021114 */
[----:B-1----:R-:W-:Y:S09]  /*4440*/  @!P1 BRA `(.L_x_80) ;  /* 0x0000005400f09947 */ /* 0x002ff20003800000 */
.L_x_182:
[----:B------:R-:W-:Y:S01]  /*4450*/  @!UP0 UPRMT UR4, UR37, 0x654, UR4 ;  /* 0x0000065425048896 */ /* 0x000fe20008000004 */
[----:B------:R-:W-:Y:S01]  /*4460*/  LOP3.LUT R2, R3, 0xffff, RZ, 0xc0, !PT ;  /* 0x0000ffff03027812 */ /* 0x000fe200078ec0ff */
[----:B------:R-:W-:Y:S02]  /*4470*/  IMAD.MOV.U32 R3, RZ, RZ, 0xffff ;  /* 0x0000ffffff037424 */ /* 0x000fe400078e00ff */
[----:B-1----:R-:W-:Y:S01]  /*4480*/  IMAD.MOV.U32 R5, RZ, RZ, 0x1 ;  /* 0x00000001ff057424 */ /* 0x002fe200078e00ff */
[----:B------:R-:W-:-:S04]  /*4490*/  SHF.R.U32.HI R2, RZ, 0x5, R2 ;  /* 0x00000005ff027819 */ /* 0x000fc80000011602 */
[----:B------:R-:W-:Y:S01]  /*44a0*/  @!P0 SYNCS.ARRIVE.TRANS64.RED.A1T0 RZ, [UR4], RZ ;  /* 0x000000ffffff89a7 */ /* 0x000fe20008100404 */
[----:B------:R-:W-:Y:S01]  /*44b0*/  NOP ;  /* 0x0000000000007918 */ /* 0x000fe20000000000 */
[----:B------:R-:W1:Y:S01]  /*44c0*/  LDS R0, [UR8+0x14] ;  /* 0x00001408ff007984 */ /* 0x000e620008000800 */
[-C--:B------:R-:W-:Y:S02]  /*44d0*/  SHF.L.U32 R3, R3, R2.reuse, RZ ;  /* 0x0000000203037219 */ /* 0x080fe400000006ff */
[----:B------:R-:W-:Y:S02]  /*44e0*/  SHF.L.U32 R5, R5, R2, RZ ;  /* 0x0000000205057219 */ /* 0x000fe400000006ff */
[----:B-1----:R-:W-:-:S04]  /*44f0*/  LOP3.LUT R0, R0, R3, RZ, 0xc0, !PT ;  /* 0x0000000300007212 */ /* 0x002fc800078ec0ff */
[----:B------:R-:W-:-:S13]  /*4500*/  ISETP.NE.AND P0, PT, R0, R3, PT ;  /* 0x000000030000720c */ /* 0x000fda0003f05270 */
[----:B------:R-:W-:Y:S05]  /*4510*/  @P0 BRA `(.L_x_81) ;  /* 0x00000000005c0947 */ /* 0x000fea0003800000 */
[----:B------:R-:W1:Y:S02]  /*4520*/  LDS R0, [UR8+0x18] ;  /* 0x00001808ff007984 */ /* 0x000e640008000800 */
[----:B-1----:R-:W-:-:S04]  /*4530*/  LOP3.LUT R0, R0, R5, RZ, 0xc0, !PT ;  /* 0x0000000500007212 */ /* 0x002fc800078ec0ff */
[----:B------:R-:W-:-:S13]  /*4540*/  ISETP.NE.AND P0, PT, R0, R5, PT ;  /* 0x000000050000720c */ /* 0x000fda0003f05270 */
[----:B------:R-:W-:Y:S05]  /*4550*/  @P0 BRA `(.L_x_82) ;  /* 0x0000000000400947 */ /* 0x000fea0003800000 */
[----:B------:R-:W-:Y:S01]  /*4560*/  R2UR UR4, R3 ;  /* 0x00000000030472ca */ /* 0x000fe200000e0000 */
[----:B------:R-:W1:Y:S01]  /*4570*/  S2R R2, SR_LANEID ;  /* 0x0000000000027919 */ /* 0x000e620000000000 */
[----:B------:R-:W-:-:S04]  /*4580*/  LOP3.LUT R5, RZ, R5, RZ, 0x33, !PT ;  /* 0x00000005ff057212 */ /* 0x000fc800078e33ff */
[----:B------:R-:W2:Y:S07]  /*4590*/  REDUX UR6, R5 ;  /* 0x00000000050673c4 */ /* 0x000eae0000000000 */
[----:B------:R-:W-:-:S03]  /*45a0*/  ULOP3.LUT UR5, URZ, UR4, URZ, 0x33, !UPT ;  /* 0x00000004ff057292 */ /* 0x000fc6000f8e33ff */
[----:B------:R-:W-:Y:S02]  /*45b0*/  VOTEU.ANY UR4, UPT, PT ;  /* 0x0000000000047886 */ /* 0x000fe400038e0100 */
[----:B------:R-:W-:Y:S01]  /*45c0*/  UFLO.U32 UR4, UR4 ;  /* 0x00000004000472bd */ /* 0x000fe200080e0000 */
[----:B------:R-:W-:-:S04]  /*45d0*/  IMAD.U32 R0, RZ, RZ, UR5 ;  /* 0x00000005ff007e24 */ /* 0x000fc8000f8e00ff */
[----:B------:R-:W3:Y:S02]  /*45e0*/  REDUX UR7, R0 ;  /* 0x00000000000773c4 */ /* 0x000ee40000000000 */
[----:B------:R1:W-:Y:S02]  /*45f0*/  UTCATOMSWS.AND URZ, UR5 ;  /* 0x0000000500ff79e3 */ /* 0x0003e40008000000 */
[----:B-1----:R-:W-:Y:S01]  /*4600*/  ISETP.EQ.U32.AND P0, PT, R2, UR4, PT ;  /* 0x0000000402007c0c */ /* 0x002fe2000bf02070 */
[----:B--2---:R-:W-:Y:S02]  /*4610*/  IMAD.U32 R2, RZ, RZ, UR6 ;  /* 0x00000006ff027e24 */ /* 0x004fe4000f8e00ff */
[----:B---3--:R-:W-:-:S10]  /*4620*/  IMAD.U32 R3, RZ, RZ, UR7 ;  /* 0x00000007ff037e24 */ /* 0x008fd4000f8e00ff */
[----:B------:R1:W-:Y:S04]  /*4630*/  @P0 ATOMS.AND RZ, [UR8+0x14], R3 ;  /* 0x00001403ffff098c */ /* 0x0003e8000a800008 */
[----:B------:R1:W-:Y:S01]  /*4640*/  @P0 ATOMS.AND RZ, [UR8+0x18], R2 ;  /* 0x00001802ffff098c */ /* 0x0003e2000a800008 */
[----:B------:R-:W-:Y:S05]  /*4650*/  BRA `(.L_x_83) ;  /* 0x0000000000147947 */ /* 0x000fea0003800000 */
.L_x_82:
[----:B------:R-:W-:Y:S02]  /*4660*/  MOV R2, 0x4680 ;  /* 0x0000468000027802 */ /* 0x000fe40000000f00 */
[----:B----45:R-:W-:Y:S05]  /*4670*/  CALL.REL.NOINC `($__internal_0_$__cuda_sm10x_tcgen05_guardrail_trap_col_being_dealloced_not_returned_by_alloc) ;  /* 0x0000005800d47944 */ /* 0x030fea0003c00000 */
[----:B------:R-:W-:Y:S05]  /*4680*/  BRA `(.L_x_83) ;  /* 0x0000000000087947 */ /* 0x000fea0003800000 */
.L_x_81:
[----:B------:R-:W-:Y:S02]  /*4690*/  MOV R2, 0x46b0 ;  /* 0x000046b000027802 */ /* 0x000fe40000000f00 */
[----:B----45:R-:W-:Y:S05]  /*46a0*/  CALL.REL.NOINC `($__internal_2_$__cuda_sm10x_tcgen05_guardrail_trap_unallocated_columns_being_dealloced) ;  /* 0x0000005800e07944 */ /* 0x030fea0003c00000 */
.L_x_83:
[----:B------:R-:W-:Y:S01]  /*46b0*/  NOP ;  /* 0x0000000000007918 */ /* 0x000fe20000000000 */
[----:B------:R-:W-:Y:S05]  /*46c0*/  EXIT ;  /* 0x000000000000794d */ /* 0x000fea0003800000 */
.L_x_55:
[----:B------:R-:W-:-:S09]  /*46d0*/  UISETP.NE.OR UP0, UPT, UR18, 0x3, !UP3 ;  /* 0x000000031200788c */ /* 0x000fd2000df05670 */
[----:B------:R-:W-:Y:S05]  /*46e0*/  BRA.U UP0, `(.L_x_84) ;  /* 0x0000001100b07547 */ /* 0x000fea000b800000 */
[----:B------:R-:W2:Y:S01]  /*46f0*/  LDCU.64 UR4, c[0x0][0x888] ;  /* 0x00011100ff0477ac */ /* 0x000ea20008000a00 */
[----:B------:R-:W3:Y:S01]  /*4700*/  S2UR UR10, SR_CgaCtaId ;  /* 0x00000000000a79c3 */ /* 0x000ee20000008800 */
[----:B------:R-:W-:Y:S01]  /*4710*/  HFMA2 R10, -RZ, RZ, 0, 5.9604644775390625e-08 ;  /* 0x00000001ff0a7431 */ /* 0x000fe200000001ff */
[----:B------:R-:W-:Y:S01]  /*4720*/  MOV R9, RZ ;  /* 0x000000ff00097202 */ /* 0x000fe20000000f00 */
[----:B------:R-:W4:Y:S01]  /*4730*/  LDCU UR48, c[0x0][0x370] ;  /* 0x00006e00ff3077ac */ /* 0x000f220008000800 */
[----:B------:R-:W-:Y:S01]  /*4740*/  HFMA2 R0, -RZ, RZ, 0, 0.0078125 ;  /* 0x00002000ff007431 */ /* 0x000fe200000001ff */
[----:B------:R-:W4:Y:S03]  /*4750*/  LDCU.128 UR44, c[0x0][0xb10] ;  /* 0x00016200ff2c77ac */ /* 0x000f260008000c00 */
[----:B------:R-:W1:Y:S01]  /*4760*/  LDC.64 R12, c[0x0][0x348] ;  /* 0x0000d200ff0c7b82 */ /* 0x000e620000000a00 */
[----:B------:R-:W3:Y:S01]  /*4770*/  LDCU UR38, c[0x0][0x374] ;  /* 0x00006e80ff2677ac */ /* 0x000ee20008000800 */
[----:B------:R-:W3:Y:S01]  /*4780*/  LDCU.64 UR40, c[0x0][0x890] ;  /* 0x00011200ff2877ac */ /* 0x000ee20008000a00 */
[----:B------:R-:W3:Y:S01]  /*4790*/  LDCU UR30, c[0x0][0xb0c] ;  /* 0x00016180ff1e77ac */ /* 0x000ee20008000800 */
[----:B--2---:R-:W-:Y:S01]  /*47a0*/  UISETP.NE.U32.AND UP0, UPT, UR4, URZ, UPT ;  /* 0x000000ff0400728c */ /* 0x004fe2000bf05070 */
[----:B------:R-:W2:Y:S01]  /*47b0*/  LDCU UR63, c[0x0][0xb20] ;  /* 0x00016400ff3f77ac */ /* 0x000ea20008000800 */
[----:B------:R-:W2:Y:S01]  /*47c0*/  LDCU UR4, c[0x0][0xb30] ;  /* 0x00016600ff0477ac */ /* 0x000ea20008000800 */
[----:B------:R-:W2:Y:S01]  /*47d0*/  LDCU.128 UR56, c[0x0][0x980] ;  /* 0x00013000ff3877ac */ /* 0x000ea20008000c00 */
[----:B------:R-:W-:Y:S01]  /*47e0*/  UMOV UR31, 0x400 ;  /* 0x00000400001f7882 */ /* 0x000fe20000000000 */
[----:B----4-:R-:W-:-:S02]  /*47f0*/  UIMAD.WIDE.U32 UR6, UR48, UR44, URZ ;  /* 0x0000002c300672a5 */ /* 0x010fc4000f8e00ff */
[----:B---3--:R-:W-:Y:S02]  /*4800*/  UIMAD.WIDE.U32 UR8, UR38, UR47, URZ ;  /* 0x0000002f260872a5 */ /* 0x008fe4000f8e00ff */
[----:B------:R-:W-:Y:S02]  /*4810*/  ULEA UR31, UR10, UR31, 0x18 ;  /* 0x0000001f0a1f7291 */ /* 0x000fe4000f8ec0ff */
[----:B------:R-:W-:Y:S02]  /*4820*/  UISETP.NE.AND.EX UP5, UPT, UR5, URZ, UPT, UP0 ;  /* 0x000000ff0500728c */ /* 0x000fe4000bfa5300 */
[----:B------:R-:W-:Y:S02]  /*4830*/  UISETP.NE.U32.AND UP6, UPT, UR40, URZ, UPT ;  /* 0x000000ff2800728c */ /* 0x000fe4000bfc5070 */
[----:B------:R-:W-:Y:S02]  /*4840*/  UIADD3 UR50, UPT, UPT, UR31, 0xa8, URZ ;  /* 0x000000a81f327890 */ /* 0x000fe4000fffe0ff */
[----:B------:R-:W-:-:S02]  /*4850*/  UIADD3 UR49, UPT, UPT, UR31, 0xe8, URZ ;  /* 0x000000e81f317890 */ /* 0x000fc4000fffe0ff */
[----:B------:R-:W-:Y:S02]  /*4860*/  UIADD3 UR33, UPT, UPT, UR31, 0x90, URZ ;  /* 0x000000901f217890 */ /* 0x000fe4000fffe0ff */
[----:B------:R-:W-:Y:S02]  /*4870*/  UIADD3 UR25, UPT, UPT, UR31, 0x98, URZ ;  /* 0x000000981f197890 */ /* 0x000fe4000fffe0ff */
[----:B------:R-:W-:Y:S02]  /*4880*/  UIADD3 UR17, UPT, UPT, UR31, 0xa0, URZ ;  /* 0x000000a01f117890 */ /* 0x000fe4000fffe0ff */
[----:B------:R-:W-:Y:S02]  /*4890*/  UISETP.NE.AND UP0, UPT, UR39, 0x1, UPT ;  /* 0x000000012700788c */ /* 0x000fe4000bf05270 */
[----:B------:R-:W-:Y:S01]  /*48a0*/  UISETP.NE.AND UP0, UPT, UR30, 0x1, UPT ;  /* 0x000000011e00788c */ /* 0x000fe2000bf05270 */
[----:B------:R-:W-:Y:S01]  /*48b0*/  UMOV UR61, UR7 ;  /* 0x00000007003d7c82 */ /* 0x000fe20008000000 */
[----:B------:R-:W-:Y:S01]  /*48c0*/  UMOV UR60, UR9 ;  /* 0x00000009003c7c82 */ /* 0x000fe20008000000 */
[----:B------:R-:W-:-:S02]  /*48d0*/  UISETP.GE.AND UP2, UPT, UR39, 0x1, UPT ;  /* 0x000000012700788c */ /* 0x000fc4000bf46270 */
[----:B------:R-:W-:Y:S02]  /*48e0*/  UISETP.NE.AND UP0, UPT, UR46, 0x1, UPT ;  /* 0x000000012e00788c */ /* 0x000fe4000bf05270 */
[----:B------:R-:W-:Y:S01]  /*48f0*/  UPLOP3.LUT UP4, UPT, UPT, UPT, UPT, 0x40, 0x4 ;  /* 0x000000000004789c */ /* 0x000fe20003f8e870 */
[----:B------:R-:W3:Y:S01]  /*4900*/  LDCU.64 UR22, c[0x0][0xb28] ;  /* 0x00016500ff1677ac */ /* 0x000ee20008000a00 */
[----:B------:R-:W4:Y:S01]  /*4910*/  LDCU.64 UR42, c[0x0][0x990] ;  /* 0x00013200ff2a77ac */ /* 0x000f220008000a00 */
[----:B------:R-:W-:Y:S02]  /*4920*/  UISETP.NE.AND.EX UP6, UPT, UR41, URZ, UPT, UP6 ;  /* 0x000000ff2900728c */ /* 0x000fe4000bfc5360 */
[----:B------:R-:W-:Y:S02]  /*4930*/  UPRMT UR50, UR10, 0x654, UR50 ;  /* 0x000006540a327896 */ /* 0x000fe40008000032 */
[----:B------:R-:W-:Y:S02]  /*4940*/  UPRMT UR49, URZ, 0x654, UR49 ;  /* 0x00000654ff317896 */ /* 0x000fe40008000031 */
[----:B------:R-:W-:-:S02]  /*4950*/  UPRMT UR55, UR10, 0x654, UR33 ;  /* 0x000006540a377896 */ /* 0x000fc40008000021 */
[----:B------:R-:W-:Y:S02]  /*4960*/  UPRMT UR54, UR10, 0x654, UR25 ;  /* 0x000006540a367896 */ /* 0x000fe40008000019 */
[----:B------:R-:W-:Y:S02]  /*4970*/  UPRMT UR53, UR10, 0x654, UR17 ;  /* 0x000006540a357896 */ /* 0x000fe40008000011 */
[----:B------:R-:W-:Y:S02]  /*4980*/  USHF.R.U32.HI UR61, URZ, UR45, UR61 ;  /* 0x0000002dff3d7299 */ /* 0x000fe4000801163d */
[----:B--2---:R-:W-:Y:S02]  /*4990*/  USHF.R.U32.HI UR60, URZ, UR63, UR60 ;  /* 0x0000003fff3c7299 */ /* 0x004fe4000801163c */
[----:B------:R-:W-:Y:S02]  /*49a0*/  UISETP.NE.AND UP3, UPT, UR4, 0x1, UPT ;  /* 0x000000010400788c */ /* 0x000fe4000bf65270 */
[----:B------:R-:W-:-:S02]  /*49b0*/  UISETP.NE.AND UP2, UPT, UR56, 0x1, UPT ;  /* 0x000000013800788c */ /* 0x000fc4000bf45270 */
[----:B-1-34-:R-:W-:-:S11]  /*49c0*/  UISETP.NE.AND UP0, UPT, UR59, 0x1, UPT ;  /* 0x000000013b00788c */ /* 0x01afd6000bf05270 */
.L_x_95:
[----:B------:R-:W-:Y:S04]  /*49d0*/  SHF.L.U32 R3, R9, 0x1f, RZ ;  /* 0x0000001f09037819 */ /* 0x000fe800000006ff */
[----:B-1----:R-:W1:Y:S02]  /*49e0*/  SYNCS.PHASECHK.TRANS64.TRYWAIT P0, [UR31+0xe0], R3 ;  /* 0x0000e003ff0075a7 */ /* 0x002e64000800111f */
[----:B-1----:R-:W-:Y:S05]  /*49f0*/  @!P0 BRA `(.L_x_85) ;  /* 0x00000050009c8947 */ /* 0x002fea0003800000 */
.L_x_184:
[----:B------:R-:W2:Y:S01]  /*4a00*/  LDS.128 R4, [UR31+0x120] ;  /* 0x0001201fff047984 */ /* 0x000ea20008000c00 */
[----:B------:R-:W-:Y:S01]  /*4a10*/  UISETP.GE.AND UP0, UPT, UR39, 0x1, UPT ;  /* 0x000000012700788c */ /* 0x000fe2000bf06270 */
[----:B------:R-:W-:Y:S01]  /*4a20*/  @!PT LDS RZ, [RZ] ;  /* 0x00000000fffff984 */ /* 0x000fe20000000800 */
[----:B------:R-:W-:Y:S01]  /*4a30*/  @!PT LDS RZ, [RZ] ;  /* 0x00000000fffff984 */ /* 0x000fe20000000800 */
[----:B------:R-:W-:Y:S01]  /*4a40*/  @!PT LDS RZ, [RZ] ;  /* 0x00000000fffff984 */ /* 0x000fe20000000800 */
[----:B------:R-:W-:Y:S01]  /*4a50*/  @!PT LDS RZ, [RZ] ;  /* 0x00000000fffff984 */ /* 0x000fe20000000800 */
[----:B------:R3:W-:Y:S06]  /*4a60*/  MEMBAR.ALL.CTA ;  /* 0x0000000000007992 */ /* 0x0007ec0000008000 */
[----:B---3--:R-:W3:Y:S02]  /*4a70*/  FENCE.VIEW.ASYNC.S ;  /* 0x00000000000073c6 */ /* 0x008ee40000000000 */
[----:B---3--:R-:W-:Y:S01]  /*4a80*/  SYNCS.ARRIVE.TRANS64.RED.A1T0 RZ, [UR49], RZ ;  /* 0x000000ffffff79a7 */ /* 0x008fe20008100431 */
[----:B--2---:R-:W-:Y:S11]  /*4a90*/  LOP3.LUT P0, RZ, R6, 0x1, RZ, 0xc0, !PT ;  /* 0x0000000106ff7812 */ /* 0x004ff6000780c0ff */
[----:B------:R-:W-:Y:S02]  /*4aa0*/  @!UPT UIADD3 URZ, UPT, UPT, URZ, URZ, URZ ;  /* 0x000000fffffff290 */ /* 0x000fe4000fffe0ff */
[----:B------:R-:W-:Y:S01]  /*4ab0*/  VOTEU.ANY UP2, P0 ;  /* 0x0000000000ff7886 */ /* 0x000fe20000040100 */
[----:B------:R-:W-:Y:S11]  /*4ac0*/  PLOP3.LUT P0, PT, PT, PT, UP2, 0x80, 0x8 ;  /* 0x000000000008781c */ /* 0x000ff60003f0f028 */
[----:B------:R-:W-:Y:S02]  /*4ad0*/  @!UPT UIADD3 URZ, UPT, UPT, URZ, URZ, URZ ;  /* 0x000000fffffff290 */ /* 0x000fe4000fffe0ff */
[----:B-1----:R-:W-:Y:S02]  /*4ae0*/  @P0 MOV R3, R4 ;  /* 0x0000000400030202 */ /* 0x002fe40000000f00 */
[----:B------:R-:W-:Y:S02]  /*4af0*/  @P0 LOP3.LUT R2, R5, 0xffff, RZ, 0xc0, !PT ;  /* 0x0000ffff05020812 */ /* 0x000fe400078ec0ff */
[----:B------:R-:W-:Y:S02]  /*4b00*/  @P0 R2UR UR5, R3 ;  /* 0x00000000030502ca */ /* 0x000fe400000e0000 */
[----:B------:R-:W-:Y:S11]  /*4b10*/  @P0 R2UR UR4, R2 ;  /* 0x00000000020402ca */ /* 0x000ff600000e0000 */
[----:B------:R-:W-:Y:S02]  /*4b20*/  @UP2 UMOV UR15, UR5 ;  /* 0x00000005000f2c82 */ /* 0x000fe40008000000 */
[----:B------:R-:W-:Y:S01]  /*4b30*/  @UP2 UMOV UR14, UR4 ;  /* 0x00000004000e2c82 */ /* 0x000fe20008000000 */
[----:B------:R-:W-:Y:S05]  /*4b40*/  BRA.U !UP0, `(.L_x_86) ;  /* 0x0000000108c07547 */ /* 0x000fea000b800000 */
[----:B------:R-:W-:Y:S02]  /*4b50*/  UIMAD.WIDE.U32 UR8, UR14, UR47, URZ ;  /* 0x0000002f0e0872a5 */ /* 0x000fe4000f8e00ff */
[----:B------:R-:W-:Y:S02]  /*4b60*/  UP2UR UR16, UPR, URZ, 0x4 ;  /* 0x00000004ff107883 */ /* 0x000fe40008000000 */
[----:B------:R-:W-:Y:S02]  /*4b70*/  UISETP.NE.AND UP2, UPT, UR46, 0x1, UPT ;  /* 0x000000012e00788c */ /* 0x000fe4000bf45270 */
[----:B------:R-:W-:Y:S02]  /*4b80*/  UIMAD.WIDE.U32 UR10, UR15, UR44, URZ ;  /* 0x0000002c0f0a72a5 */ /* 0x000fe4000f8e00ff */
[----:B------:R-:W-:Y:S02]  /*4b90*/  USEL UR4, UR38, UR60, !UP2 ;  /* 0x0000003c26047287 */ /* 0x000fe4000d000000 */
[----:B------:R-:W-:Y:S02]  /*4ba0*/  UISETP.NE.AND UP0, UPT, UR30, 0x1, UPT ;  /* 0x000000011e00788c */ /* 0x000fe4000bf05270 */
[----:B------:R-:W-:Y:S02]  /*4bb0*/  UP2UR UR20, UPR, URZ, 0x2 ;  /* 0x00000002ff147883 */ /* 0x000fe40008000000 */
[----:B------:R-:W-:Y:S02]  /*4bc0*/  UISETP.NE.AND UP1, UPT, UR39, 0x1, UPT ;  /* 0x000000012700788c */ /* 0x000fe4000bf25270 */
[----:B------:R-:W-:Y:S02]  /*4bd0*/  UIMAD.WIDE.U32 UR12, UR4, UR22, URZ ;  /* 0x00000016040c72a5 */ /* 0x000fe4000f8e00ff */
[----:B------:R-:W-:Y:S01]  /*4be0*/  USEL UR7, UR48, UR61, !UP0 ;  /* 0x0000003d30077287 */ /* 0x000fe2000c000000 */
[----:B------:R-:W-:Y:S02]  /*4bf0*/  UMOV UR5, UR9 ;  /* 0x0000000900057c82 */ /* 0x000fe40008000000 */
[----:B------:R-:W-:Y:S02]  /*4c00*/  USHF.R.U32.HI UR6, URZ, UR63, UR5 ;  /* 0x0000003fff067299 */ /* 0x000fe40008011605 */
[----:B------:R-:W-:Y:S02]  /*4c10*/  UIMAD.WIDE.U32 UR18, UR7, UR22, URZ ;  /* 0x00000016071272a5 */ /* 0x000fe4000f8e00ff */
[----:B------:R-:W-:Y:S02]  /*4c20*/  USEL UR6, UR14, UR6, !UP2 ;  /* 0x000000060e067287 */ /* 0x000fe4000d000000 */
[----:B------:R-:W-:Y:S01]  /*4c30*/  UISETP.NE.AND UP2, UPT, UR16, URZ, UPT ;  /* 0x000000ff1000728c */ /* 0x000fe2000bf45270 */
[----:B------:R-:W-:Y:S01]  /*4c40*/  UMOV UR5, UR11 ;  /* 0x0000000b00057c82 */ /* 0x000fe20008000000 */
[----:B------:R-:W-:Y:S02]  /*4c50*/  UIMAD.WIDE.U32 UR10, UR6, UR22, URZ ;  /* 0x00000016060a72a5 */ /* 0x000fe4000f8e00ff */
[----:B------:R-:W-:Y:S03]  /*4c60*/  USHF.R.U32.HI UR8, URZ, UR45, UR5 ;  /* 0x0000002dff087299 */ /* 0x000fe60008011605 */
[----:B------:R-:W-:Y:S02]  /*4c70*/  UMOV UR5, UR13 ;  /* 0x0000000d00057c82 */ /* 0x000fe40008000000 */
[----:B------:R-:W-:Y:S03]  /*4c80*/  @UP1 USHF.R.U32.HI UR4, URZ, UR23, UR5 ;  /* 0x00000017ff041299 */ /* 0x000fe60008011605 */
[----:B------:R-:W-:Y:S01]  /*4c90*/  UMOV UR5, UR19 ;  /* 0x0000001300057c82 */ /* 0x000fe20008000000 */
[----:B------:R-:W-:Y:S02]  /*4ca0*/  UIMAD UR4, UR39, UR4, URZ ;  /* 0x00000004270472a4 */ /* 0x000fe4000f8e02ff */
[----:B------:R-:W-:Y:S02]  /*4cb0*/  @UP1 USHF.R.U32.HI UR7, URZ, UR23, UR5 ;  /* 0x00000017ff071299 */ /* 0x000fe40008011605 */
[----:B------:R-:W-:Y:S02]  /*4cc0*/  USEL UR5, UR15, UR8, !UP0 ;  /* 0x000000080f057287 */ /* 0x000fe4000c000000 */
[----:B------:R-:W-:Y:S02]  /*4cd0*/  UIMAD UR8, UR39, UR7, URZ ;  /* 0x00000007270872a4 */ /* 0x000fe4000f8e02ff */
[----:B------:R-:W-:Y:S03]  /*4ce0*/  UISETP.GE.AND UP0, UPT, UR6, UR4, UPT ;  /* 0x000000040600728c */ /* 0x000fe6000bf06270 */
[----:B------:R-:W-:Y:S01]  /*4cf0*/  UMOV UR4, UR11 ;  /* 0x0000000b00047c82 */ /* 0x000fe20008000000 */
[----:B------:R-:W-:Y:S02]  /*4d00*/  UISETP.GE.OR UP0, UPT, UR5, UR8, UP0 ;  /* 0x000000080500728c */ /* 0x000fe40008706670 */
[----:B------:R-:W-:Y:S02]  /*4d10*/  USHF.R.U32.HI UR4, URZ, UR23, UR4 ;  /* 0x00000017ff047299 */ /* 0x000fe40008011604 */
[----:B------:R-:W-:Y:S02]  /*4d20*/  UIMAD.WIDE.U32 UR8, UR5, UR22, URZ ;  /* 0x00000016050872a5 */ /* 0x000fe4000f8e00ff */
[----:B------:R-:W-:Y:S04]  /*4d30*/  USEL UR10, UR6, UR4, !UP1 ;  /* 0x00000004060a7287 */ /* 0x000fe8000c800000 */
[----:B------:R-:W-:Y:S01]  /*4d40*/  UIADD3 UR11, UPT, UPT, -UR10, URZ, URZ ;  /* 0x000000ff0a0b7290 */ /* 0x000fe2000fffe1ff */
[----:B------:R-:W-:Y:S02]  /*4d50*/  @!UP0 UMOV UR4, UR9 ;  /* 0x0000000900048c82 */ /* 0x000fe40008000000 */
[----:B------:R-:W-:Y:S02]  /*4d60*/  @!UP0 USHF.R.U32.HI UR4, URZ, UR23, UR4 ;  /* 0x00000017ff048299 */ /* 0x000fe40008011604 */
[----:B------:R-:W-:Y:S02]  /*4d70*/  UIMAD UR8, UR39, UR11, UR6 ;  /* 0x0000000b270872a4 */ /* 0x000fe4000f8e0206 */
[----:B------:R-:W-:Y:S02]  /*4d80*/  @!UP0 USEL UR4, UR5, UR4, !UP1 ;  /* 0x0000000405048287 */ /* 0x000fe4000c800000 */
[----:B------:R-:W-:Y:S02]  /*4d90*/  UISETP.NE.AND UP1, UPT, UR20, URZ, UPT ;  /* 0x000000ff1400728c */ /* 0x000fe4000bf25270 */
[----:B------:R-:W-:Y:S02]  /*4da0*/  @!UP0 UIMAD UR8, UR7, UR8, UR4 ;  /* 0x00000008070882a4 */ /* 0x000fe4000f8e0204 */
[----:B------:R-:W-:Y:S02]  /*4db0*/  @!UP0 UIADD3 UR9, UPT, UPT, UR10, -UR4, URZ ;  /* 0x800000040a098290 */ /* 0x000fe4000fffe0ff */
[----:B------:R-:W-:Y:S02]  /*4dc0*/  UIADD3 UR4, UPT, UPT, -UR5, URZ, URZ ;  /* 0x000000ff05047290 */ /* 0x000fe4000fffe1ff */
[----:B------:R-:W-:Y:S02]  /*4dd0*/  UIADD3 UR7, UPT, UPT, -UR6, URZ, URZ ;  /* 0x000000ff06077290 */ /* 0x000fe4000fffe1ff */
[----:B------:R-:W-:Y:S02]  /*4de0*/  @!UP0 UIMAD UR6, UR9, UR39, UR5 ;  /* 0x00000027090682a4 */ /* 0x000fe4000f8e0205 */
[----:B------:R-:W-:Y:S02]  /*4df0*/  UIMAD UR15, UR30, UR4, UR15 ;  /* 0x000000041e0f72a4 */ /* 0x000fe4000f8e020f */
[----:B------:R-:W-:Y:S01]  /*4e00*/  UIMAD UR4, UR46, UR7, UR14 ;  /* 0x000000072e0472a4 */ /* 0x000fe2000f8e020e */
[----:B------:R-:W-:Y:S02]  /*4e10*/  @!UP0 UMOV UR5, UR8 ;  /* 0x0000000800058c82 */ /* 0x000fe40008000000 */
[----:B------:R-:W-:Y:S02]  /*4e20*/  UIMAD UR15, UR5, UR30, UR15 ;  /* 0x0000001e050f72a4 */ /* 0x000fe4000f8e020f */
[----:B------:R-:W-:Y:S11]  /*4e30*/  UIMAD UR14, UR6, UR46, UR4 ;  /* 0x0000002e060e72a4 */ /* 0x000ff6000f8e0204 */
[----:B------:R-:W-:Y:S01]  /*4e40*/  @!UPT UIADD3 URZ, UPT, UPT, URZ, URZ, URZ ;  /* 0x000000fffffff290 */ /* 0x000fe2000fffe0ff */
.L_x_86:
[----:B------:R-:W1:Y:S01]  /*4e50*/  @!UP3 LDCU.128 UR8, c[0x0][0xb10] ;  /* 0x00016200ff08b7ac */ /* 0x000e620008000c00 */
[----:B------:R-:W-:Y:S02]  /*4e60*/  ISETP.NE.U32.AND P1, PT, RZ, UR40, PT ;  /* 0x00000028ff007c0c */ /* 0x000fe4000bf25070 */
[----:B------:R-:W-:Y:S02]  /*4e70*/  SHF.L.U32 R8, R10, 0x1f, RZ ;  /* 0x0000001f0a087819 */ /* 0x000fe400000006ff */
[----:B------:R-:W-:Y:S01]  /*4e80*/  ISETP.NE.AND.EX P1, PT, RZ, UR41, PT, P1 ;  /* 0x00000029ff007c0c */ /* 0x000fe2000bf25310 */
[----:B------:R-:W2:Y:S01]  /*4e90*/  @!UP3 LDCU UR5, c[0x0][0xb0c] ;  /* 0x00016180ff05b7ac */ /* 0x000ea20008000800 */
[----:B------:R-:W-:Y:S02]  /*4ea0*/  USHF.L.U32 UR34, UR21, 0x6, URZ ;  /* 0x0000000615227899 */ /* 0x000fe400080006ff */
[----:B-1----:R-:W-:Y:S07]  /*4eb0*/  UIMAD.WIDE.U32 UR6, UR15, UR8, URZ ;  /* 0x000000080f0672a5 */ /* 0x002fee000f8e00ff */
[----:B------:R-:W-:Y:S01]  /*4ec0*/  @!UP3 UMOV UR4, UR7 ;  /* 0x000000070004bc82 */ /* 0x000fe20008000000 */
[----:B--2---:R-:W-:Y:S02]  /*4ed0*/  @!UP3 UISETP.NE.AND UP0, UPT, UR5, 0x1, UPT ;  /* 0x000000010500b88c */ /* 0x004fe4000bf05270 */
[----:B------:R-:W-:Y:S02]  /*4ee0*/  @!UP3 USHF.R.U32.HI UR4, URZ, UR9, UR4 ;  /* 0x00000009ff04b299 */ /* 0x000fe40008011604 */
[----:B------:R-:W-:Y:S02]  /*4ef0*/  UIMAD.WIDE.U32 UR6, UR14, UR11, URZ ;  /* 0x0000000b0e0672a5 */ /* 0x000fe4000f8e00ff */
[----:B------:R-:W-:Y:S02]  /*4f00*/  @!UP3 USEL UR8, UR15, UR4, !UP0 ;  /* 0x000000040f08b287 */ /* 0x000fe4000c000000 */
[----:B------:R-:W-:Y:S03]  /*4f10*/  @!UP3 UISETP.NE.AND UP0, UPT, UR10, 0x1, UPT ;  /* 0x000000010a00b88c */ /* 0x000fe6000bf05270 */
[----:B------:R-:W-:Y:S02]  /*4f20*/  @!UP3 UMOV UR6, UR7 ;  /* 0x000000070006bc82 */ /* 0x000fe40008000000 */
[----:B------:R-:W1:Y:S02]  /*4f30*/  @!UP3 LDCU UR4, c[0x0][0xb20] ;  /* 0x00016400ff04b7ac */ /* 0x000e640008000800 */
[----:B-1----:R-:W-:Y:S04]  /*4f40*/  @!UP3 USHF.R.U32.HI UR6, URZ, UR4, UR6 ;  /* 0x00000004ff06b299 */ /* 0x002fe80008011606 */
[----:B------:R-:W-:Y:S04]  /*4f50*/  @!UP3 USEL UR6, UR14, UR6, !UP0 ;  /* 0x000000060e06b287 */ /* 0x000fe8000c000000 */
[----:B------:R-:W-:Y:S02]  /*4f60*/  @!UP3 UIADD3 UR4, UPT, UPT, -UR8, UR6, URZ ;  /* 0x000000060804b290 */ /* 0x000fe4000fffe1ff */
[----:B------:R-:W-:Y:S02]  /*4f70*/  @!UP3 UIADD3 UR6, UPT, UPT, UR8, -UR6, URZ ;  /* 0x800000060806b290 */ /* 0x000fe4000fffe0ff */
[----:B------:R-:W-:Y:S02]  /*4f80*/  @!UP3 UIMAD UR15, UR4, UR5, UR15 ;  /* 0x00000005040fb2a4 */ /* 0x000fe4000f8e020f */
[----:B------:R-:W-:Y:S01]  /*4f90*/  @!UP3 UIMAD UR14, UR6, UR10, UR14 ;  /* 0x0000000a060eb2a4 */ /* 0x000fe2000f8e020e */
[----:B------:R-:W-:Y:S11]  /*4fa0*/  BRA.U UP4, `(.L_x_87) ;  /* 0x0000000104107547 */ /* 0x000ff6000b800000 */
[----:B------:R-:W-:Y:S04]  /*4fb0*/  MOV R2, UR62 ;  /* 0x0000003e00027c02 */ /* 0x000fe80008000f00 */
[----:B------:R-:W-:Y:S04]  /*4fc0*/  SHF.L.U32 R3, R2, 0x1f, RZ ;  /* 0x0000001f02037819 */ /* 0x000fe800000006ff */
[----:B------:R-:W1:Y:S02]  /*4fd0*/  SYNCS.PHASECHK.TRANS64.TRYWAIT P2, [UR31+0xd8], R3 ;  /* 0x0000d803ff0075a7 */ /* 0x000e64000804111f */
[----:B-1----:R-:W-:Y:S05]  /*4fe0*/  @!P2 BRA `(.L_x_88) ;  /* 0x0000004c0038a947 */ /* 0x002fea0003800000 */
.L_x_87:
[----:B------:R-:W-:Y:S05]  /*4ff0*/  BRA.U !UP6, `(.L_x_89) ;  /* 0x000000010e387547 */ /* 0x000fea000b800000 */
[----:B------:R-:W-:Y:S01]  /*5000*/  UPLOP3.LUT UP1, UPT, UPT, UPT, UP5, 0x80, 0x8 ;  /* 0x000000000008789c */ /* 0x000fe20003f2f050 */
[----:B-1----:R-:W-:Y:S01]  /*5010*/  HFMA2 R2, -RZ, RZ, 0, 5.9604644775390625e-08 ;  /* 0x00000001ff027431 */ /* 0x002fe200000001ff */
[----:B------:R-:W1:Y:S01]  /*5020*/  LDCU.64 UR8, c[0x0][0x358] ;  /* 0x00006b00ff0877ac */ /* 0x000e620008000a00 */
[----:B------:R-:W-:Y:S03]  /*5030*/  IMAD.MOV.U32 R69, RZ, RZ, 0x1 ;  /* 0x00000001ff457424 */ /* 0x000fe600078e00ff */
[----:B------:R-:W-:Y:S05]  /*5040*/  PLOP3.LUT P2, PT, PT, PT, UP1, 0x80, 0x8 ;  /* 0x000000000008781c */ /* 0x000fea0003f4f018 */
[----:B------:R-:W2:Y:S01]  /*5050*/  @UP1 LDCU.64 UR4, c[0x0][0x888] ;  /* 0x00011100ff0417ac */ /* 0x000ea20008000a00 */
[----:B------:R-:W-:Y:S07]  /*5060*/  @UP1 UIMAD UR6, UR52, UR40, URZ ;  /* 0x00000028340612a4 */ /* 0x000fee000f8e02ff */
[----:B------:R-:W-:Y:S01]  /*5070*/  @!P2 PRMT R69, R2, 0x7610, R69 ;  /* 0x000076100245a816 */ /* 0x000fe20000000045 */
[----:B--2---:R-:W-:Y:S06]  /*5080*/  @UP1 UIMAD.WIDE UR4, UR6, 0x4, UR4 ;  /* 0x00000004060418a5 */ /* 0x004fec000f8e0204 */
[----:B------:R-:W-:Y:S01]  /*5090*/  IMAD.U32 R14, RZ, RZ, UR4 ;  /* 0x00000004ff0e7e24 */ /* 0x000fe2000f8e00ff */
[----:B------:R-:W-:Y:S04]  /*50a0*/  MOV R15, UR5 ;  /* 0x00000005000f7c02 */ /* 0x000fe80008000f00 */
[----:B------:R-:W2:Y:S01]  /*50b0*/  @!UP1 LDCU UR4, c[0x0][0x880] ;  /* 0x00011000ff0497ac */ /* 0x000ea20008000800 */
[----:B-1---5:R3:W5:Y:S02]  /*50c0*/  @P2 LDG.E R27, desc[UR8][R14.64] ;  /* 0x000000080e1b2981 */ /* 0x022764000c1e1900 */
[----:B--23--:R-:W-:Y:S07]  /*50d0*/  @!P2 IMAD.U32 R27, RZ, RZ, UR4 ;  /* 0x00000004ff1bae24 */ /* 0x00cfee000f8e00ff */
.L_x_89:
[----:B-----5:R-:W-:Y:S01]  /*50e0*/  @!P1 FSETP.EQ.AND P3, PT, R27, RZ, PT ;  /* 0x000000ff1b00920b */ /* 0x020fe20003f62000 */
[----:B------:R-:W-:Y:S01]  /*50f0*/  @!UPT UIADD3 URZ, UPT, UPT, URZ, URZ, URZ ;  /* 0x000000fffffff290 */ /* 0x000fe2000fffe0ff */
[----:B------:R-:W-:Y:S11]  /*5100*/  @!P1 BRA `(.L_x_90) ;  /* 0x0000000000149947 */ /* 0x000ff60003800000 */
[----:B------:R-:W-:Y:S02]  /*5110*/  LOP3.LUT P1, RZ, R69, 0xff, RZ, 0xc0, !PT ;  /* 0x000000ff45ff7812 */ /* 0x000fe4000782c0ff */
[----:B------:R-:W-:Y:S04]  /*5120*/  PLOP3.LUT P3, PT, PT, PT, UP1, 0x80, 0x8 ;  /* 0x000000000008781c */ /* 0x000fe80003f6f018 */
[----:B------:R-:W-:Y:S07]  /*5130*/  PLOP3.LUT P3, PT, P3, PT, PT, 0x8, 0x80 ;  /* 0x000000000080781c */ /* 0x000fee0001f6e170 */
[----:B------:R-:W-:Y:S11]  /*5140*/  @P1 FSETP.EQ.AND P3, PT, R27, RZ, PT ;  /* 0x000000ff1b00120b */ /* 0x000ff60003f62000 */
[----:B------:R-:W-:Y:S02]  /*5150*/  @!UPT UIADD3 URZ, UPT, UPT, URZ, URZ, URZ ;  /* 0x000000fffffff290 */ /* 0x000fe4000fffe0ff */
.L_x_90:
[----:B------:R-:W-:Y:S01]  /*5160*/  USHF.L.U32 UR35, UR51, 0x7, URZ ;  /* 0x0000000733237899 */ /* 0x000fe200080006ff */
[----:B------:R-:W2:Y:S01]  /*5170*/  SYNCS.PHASECHK.TRANS64.TRYWAIT P1, [UR31+0xb0], R8 ;  /* 0x0000b008ff0075a7 */ /* 0x000ea2000802111f */
[----:B------:R-:W-:Y:S02]  /*5180*/  UISETP.NE.AND UP0, UPT, UR56, 0x1, UPT ;  /* 0x000000013800788c */ /* 0x000fe4000bf05270 */
[----:B------:R-:W-:Y:S01]  /*5190*/  UIMAD.WIDE.U32 UR4, UR35, UR57, URZ ;  /* 0x00000039230472a5 */ /* 0x000fe2000f8e00ff */
[----:B------:R-:W-:Y:S04]  /*51a0*/  ELECT P2, URZ, PT ;  /* 0x0000000000ff782f */ /* 0x000fe80003840000 */
[----:B------:R-:W-:Y:S02]  /*51b0*/  PLOP3.LUT P2, PT, P3, P2, PT, 0xf2, 0x2f ;  /* 0x00000000002f781c */ /* 0x000fe40001f45e72 */
[----:B------:R-:W-:Y:S02]  /*51c0*/  UMOV UR4, UR5 ;  /* 0x0000000500047c82 */ /* 0x000fe40008000000 */
[----:B------:R-:W-:Y:S04]  /*51d0*/  USHF.R.U32.HI UR4, URZ, UR58, UR4 ;  /* 0x0000003aff047299 */ /* 0x000fe80008011604 */
[----:B------:R-:W-:Y:S02]  /*51e0*/  USEL UR36, UR35, UR4, !UP0 ;  /* 0x0000000423247287 */ /* 0x000fe4000c000000 */
[----:B------:R-:W-:Y:S02]  /*51f0*/  UISETP.NE.AND UP0, UPT, UR59, 0x1, UPT ;  /* 0x000000013b00788c */ /* 0x000fe4000bf05270 */
[----:B------:R-:W-:Y:S07]  /*5200*/  UIMAD.WIDE.U32 UR4, UR36, UR42, URZ ;  /* 0x0000002a240472a5 */ /* 0x000fee000f8e00ff */
[----:B------:R-:W-:Y:S02]  /*5210*/  UMOV UR4, UR5 ;  /* 0x0000000500047c82 */ /* 0x000fe40008000000 */
[----:B------:R-:W-:Y:S04]  /*5220*/  USHF.R.U32.HI UR4, URZ, UR43, UR4 ;  /* 0x0000002bff047299 */ /* 0x000fe80008011604 */
[----:B------:R-:W-:Y:S02]  /*5230*/  USEL UR37, UR36, UR4, !UP0 ;  /* 0x0000000424257287 */ /* 0x000fe4000c000000 */
[----:B------:R-:W-:Y:S02]  /*5240*/  UIADD3 UR4, UPT, UPT, -UR36, URZ, URZ ;  /* 0x000000ff24047290 */ /* 0x000fe4000fffe1ff */
[----:B------:R-:W-:Y:S02]  /*5250*/  UIADD3 UR5, UPT, UPT, -UR37, URZ, URZ ;  /* 0x000000ff25057290 */ /* 0x000fe4000fffe1ff */
[----:B------:R-:W-:Y:S02]  /*5260*/  UIMAD UR35, UR56, UR4, UR35 ;  /* 0x00000004382372a4 */ /* 0x000fe4000f8e0223 */
[----:B------:R-:W-:Y:S01]  /*5270*/  UIMAD UR36, UR59, UR5, UR36 ;  /* 0x000000053b2472a4 */ /* 0x000fe2000f8e0224 */
[----:B--2---:R-:W-:Y:S11]  /*5280*/  @!P1 BRA `(.L_x_91) ;  /* 0x0000004800a89947 */ /* 0x004ff60003800000 */
.L_x_187:
[----:B------:R-:W-:Y:S01]  /*5290*/  VOTEU.ALL UP0, P2 ;  /* 0x0000000000ff7886 */ /* 0x000fe20001000000 */
[----:B-1----:R-:W-:Y:S04]  /*52a0*/  @!P2 IADD3 R3, P1, PT, R12, 0x580, RZ ;  /* 0x000005800c03a810 */ /* 0x002fe80007f3e0ff */
[----:B------:R-:W-:Y:S01]  /*52b0*/  @!UP0 UPRMT UR4, URZ, 0x40, URZ ;  /* 0x00000040ff048896 */ /* 0x000fe200080000ff */
[----:B------:R-:W-:Y:S01]  /*52c0*/  @!P2 IMAD.X R2, RZ, RZ, R13, P1 ;  /* 0x000000ffff02a224 */ /* 0x000fe200008e060d */
[----:B------:R-:W-:Y:S01]  /*52d0*/  @!P2 R2UR UR5, R3 ;  /* 0x000000000305a2ca */ /* 0x000fe200000e0000 */
[----:B------:R-:W-:Y:S02]  /*52e0*/  @!UP0 UIADD3 UR32, UPT, UPT, UR31, 0x200, URZ ;  /* 0x000002001f208890 */ /* 0x000fe4000fffe0ff */
[----:B------:R-:W-:Y:S02]  /*52f0*/  @!UP0 UPRMT UR6, UR4, 0x5410, URZ ;  /* 0x0000541004068896 */ /* 0x000fe400080000ff */
[----:B------:R-:W-:Y:S01]  /*5300*/  @!P2 R2UR UR4, R2 ;  /* 0x000000000204a2ca */ /* 0x000fe200000e0000 */
[----:B------:R-:W-:Y:S07]  /*5310*/  VOTEU.ALL UP0, P2 ;  /* 0x0000000000ff7886 */ /* 0x000fee0001000000 */
[----:B------:R-:W-:Y:S05]  /*5320*/  IMAD.U32 R2, RZ, RZ, UR5 ;  /* 0x00000005ff027e24 */ /* 0x000fea000f8e00ff */
[----:B------:R-:W-:Y:S01]  /*5330*/  IMAD.U32 R3, RZ, RZ, UR4 ;  /* 0x00000004ff037e24 */ /* 0x000fe2000f8e00ff */
[----:B------:R-:W-:Y:S01]  /*5340*/  @!P2 R2UR UR4, R2 ;  /* 0x000000000204a2ca */ /* 0x000fe200000e0000 */
[----:B------:R-:W-:Y:S03]  /*5350*/  @!P2 IMAD.MOV.U32 R2, RZ, RZ, 0x2000 ;  /* 0x00002000ff02a424 */ /* 0x000fe600078e00ff */
[----:B------:R-:W-:Y:S11]  /*5360*/  @!P2 R2UR UR5, R3 ;  /* 0x000000000305a2ca */ /* 0x000ff600000e0000 */
[----:B------:R-:W-:Y:S02]  /*5370*/  @!UPT UIADD3 URZ, UPT, UPT, URZ, URZ, URZ ;  /* 0x000000fffffff290 */ /* 0x000fe4000fffe0ff */
[----:B------:R1:W-:Y:S01]  /*5380*/  @!UP0 UTMALDG.4D.IM2COL [UR32], [UR4], UR6 ;  /* 0x00000020040083b4 */ /* 0x0003e20008058006 */
[----:B------:R1:W-:Y:S01]  /*5390*/  @!P2 SYNCS.ARRIVE.TRANS64.RED.A0TR RZ, [UR31+0x90], R2 ;  /* 0x00009002ffffa9a7 */ /* 0x0003e2000830041f */
[----:B------:R-:W-:Y:S01]  /*53a0*/  SYNCS.ARRIVE.TRANS64.RED.A1T0 RZ, [UR55], RZ ;  /* 0x000000ffffff79a7 */ /* 0x000fe20008100437 */
[----:B------:R-:W2:Y:S02]  /*53b0*/  SYNCS.PHASECHK.TRANS64.TRYWAIT P1, [UR31+0xb8], R8 ;  /* 0x0000b808ff0075a7 */ /* 0x000ea4000802111f */
[----:B-12---:R-:W-:Y:S05]  /*53c0*/  @!P1 BRA `(.L_x_92) ;  /* 0x0000004800709947 */ /* 0x006fea0003800000 */
.L_x_189:
[----:B------:R-:W-:Y:S01]  /*53d0*/  VOTEU.ALL UP0, P2 ;  /* 0x0000000000ff7886 */ /* 0x000fe20001000000 */
[----:B-1----:R-:W-:Y:S01]  /*53e0*/  @!P2 IADD3 R3, P1, PT, R12, 0x580, RZ ;  /* 0x000005800c03a810 */ /* 0x002fe20007f3e0ff */
[----:B------:R-:W-:Y:S01]  /*53f0*/  UMOV UR27, UR35 ;  /* 0x00000023001b7c82 */ /* 0x000fe20008000000 */
[----:B------:R-:W-:Y:S01]  /*5400*/  UMOV UR28, UR36 ;  /* 0x00000024001c7c82 */ /* 0x000fe20008000000 */
[----:B------:R-:W-:Y:S01]  /*5410*/  UMOV UR29, UR37 ;  /* 0x00000025001d7c82 */ /* 0x000fe20008000000 */
[----:B------:R-:W-:Y:S01]  /*5420*/  @!UP0 UPRMT UR4, URZ, 0x40, URZ ;  /* 0x00000040ff048896 */ /* 0x000fe200080000ff */
[----:B------:R-:W-:Y:S01]  /*5430*/  @!P2 IMAD.X R2, RZ, RZ, R13, P1 ;  /* 0x000000ffff02a224 */ /* 0x000fe200008e060d */
[----:B------:R-:W-:Y:S01]  /*5440*/  @!P2 R2UR UR5, R3 ;  /* 0x000000000305a2ca */ /* 0x000fe200000e0000 */
[----:B------:R-:W-:Y:S02]  /*5450*/  @!UP0 UIADD3 UR26, UPT, UPT, UR34, 0x10, URZ ;  /* 0x00000010221a8890 */ /* 0x000fe4000fffe0ff */
[----:B------:R-:W-:Y:S02]  /*5460*/  @!UP0 UPRMT UR6, UR4, 0x5410, URZ ;  /* 0x0000541004068896 */ /* 0x000fe400080000ff */
[----:B------:R-:W-:Y:S01]  /*5470*/  @!P2 R2UR UR4, R2 ;  /* 0x000000000204a2ca */ /* 0x000fe200000e0000 */
[----:B------:R-:W-:Y:S01]  /*5480*/  @!UP0 UIADD3 UR24, UPT, UPT, UR31, 0x2200, URZ ;  /* 0x000022001f188890 */ /* 0x000fe2000fffe0ff */
[----:B------:R-:W-:Y:S06]  /*5490*/  VOTEU.ALL UP0, P2 ;  /* 0x0000000000ff7886 */ /* 0x000fec0001000000 */
        /* <DEDUP_REMOVED lines=11> */
.L_x_191:
        /* <DEDUP_REMOVED lines=8> */
[----:B------:R-:W-:Y:S01]  /*55d0*/  @!UP0 UIADD3 UR18, UPT, UPT, UR34, 0x20, URZ ;  /* 0x0000002022128890 */ /* 0x000fe2000fffe0ff */
[----:B------:R-:W-:Y:S01]  /*55e0*/  @P0 SHF.R.U32.HI R4, RZ, 0x10, R5 ;  /* 0x00000010ff040819 */ /* 0x000fe20000011605 */
[----:B------:R-:W-:Y:S02]  /*55f0*/  @!UP0 UPRMT UR6, UR4, 0x5410, URZ ;  /* 0x0000541004068896 */ /* 0x000fe400080000ff */
[----:B------:R-:W-:Y:S01]  /*5600*/  @!P2 R2UR UR4, R2 ;  /* 0x000000000204a2ca */ /* 0x000fe200000e0000 */
[----:B------:R-:W-:Y:S01]  /*5610*/  @!UP0 UIADD3 UR16, UPT, UPT, UR31, 0x4200, URZ ;  /* 0x000042001f108890 */ /* 0x000fe2000fffe0ff */
[----:B------:R-:W-:Y:S01]  /*5620*/  @P0 R2UR UR52, R4 ;  /* 0x00000000043402ca */ /* 0x000fe200000e0000 */
[----:B------:R-:W-:Y:S05]  /*5630*/  VOTEU.ALL UP0, P2 ;  /* 0x0000000000ff7886 */ /* 0x000fea0001000000 */
        /* <DEDUP_REMOVED lines=11> */
.L_x_193:
        /* <DEDUP_REMOVED lines=9> */
[----:B------:R-:W-:Y:S01]  /*5780*/  R2UR UR16, R77 ;  /* 0x000000004d1072ca */ /* 0x000fe200000e0000 */
[----:B------:R-:W-:Y:S01]  /*5790*/  @!UP0 UPRMT UR6, UR4, 0x5410, URZ ;  /* 0x0000541004068896 */ /* 0x000fe200080000ff */
[----:B------:R-:W-:Y:S01]  /*57a0*/  R2UR UR7, R78 ;  /* 0x000000004e0772ca */ /* 0x000fe200000e0000 */
[----:B------:R-:W-:Y:S01]  /*57b0*/  @!UP0 UIADD3 UR8, UPT, UPT, UR31, 0x6200, URZ ;  /* 0x000062001f088890 */ /* 0x000fe2000fffe0ff */
[----:B------:R-:W-:Y:S01]  /*57c0*/  @!P2 R2UR UR4, R2 ;  /* 0x000000000204a2ca */ /* 0x000fe200000e0000 */
[----:B------:R-:W-:Y:S01]  /*57d0*/  @!UP0 UIADD3 UR9, UPT, UPT, UR31, 0xa8, URZ ;  /* 0x000000a81f098890 */ /* 0x000fe2000fffe0ff */
[----:B------:R-:W-:Y:S01]  /*57e0*/  LOP3.LUT R10, R10, 0x1, RZ, 0x3c, !PT ;  /* 0x000000010a0a7812 */ /* 0x000fe200078e3cff */
[----:B------:R-:W-:Y:S01]  /*57f0*/  VOTEU.ALL UP0, P2 ;  /* 0x0000000000ff7886 */ /* 0x000fe20001000000 */
[----:B------:R-:W-:Y:S01]  /*5800*/  LOP3.LUT R9, R9, 0x1, RZ, 0x3c, !PT ;  /* 0x0000000109097812 */ /* 0x000fe200078e3cff */
[----:B------:R-:W-:Y:S02]  /*5810*/  UPLOP3.LUT UP4, UPT, UPT, UPT, UPT, 0x80, 0x8 ;  /* 0x000000000008789c */ /* 0x000fe40003f8f070 */
[----:B------:R-:W-:Y:S02]  /*5820*/  IMAD.U32 R2, RZ, RZ, UR5 ;  /* 0x00000005ff027e24 */ /* 0x000fe4000f8e00ff */
[----:B------:R-:W-:Y:S02]  /*5830*/  UIADD3 UR21, UPT, UPT, UR14, UR16, URZ ;  /* 0x000000100e157290 */ /* 0x000fe4000fffe0ff */
[----:B------:R-:W-:Y:S02]  /*5840*/  UIADD3 UR51, UPT, UPT, UR15, UR7, URZ ;  /* 0x000000070f337290 */ /* 0x000fe4000fffe0ff */
[----:B------:R-:W-:Y:S01]  /*5850*/  IMAD.U32 R3, RZ, RZ, UR4 ;  /* 0x00000004ff037e24 */ /* 0x000fe2000f8e00ff */
[----:B------:R-:W-:Y:S04]  /*5860*/  @!P2 R2UR UR4, R2 ;  /* 0x000000000204a2ca */ /* 0x000fe800000e0000 */
[----:B------:R-:W-:Y:S11]  /*5870*/  @!P2 R2UR UR5, R3 ;  /* 0x000000000305a2ca */ /* 0x000ff600000e0000 */
[----:B------:R-:W-:Y:S02]  /*5880*/  @!UPT UIADD3 URZ, UPT, UPT, URZ, URZ, URZ ;  /* 0x000000fffffff290 */ /* 0x000fe4000fffe0ff */
[----:B------:R1:W-:Y:S01]  /*5890*/  @!UP0 UTMALDG.4D.IM2COL [UR8], [UR4], UR6 ;  /* 0x00000008040083b4 */ /* 0x0003e20008058006 */
[----:B------:R1:W-:Y:S01]  /*58a0*/  @!P2 SYNCS.ARRIVE.TRANS64.RED.A0TR RZ, [UR31+0xa8], R0 ;  /* 0x0000a800ffffa9a7 */ /* 0x0003e2000830041f */
[----:B------:R-:W-:Y:S01]  /*58b0*/  SYNCS.ARRIVE.TRANS64.RED.A1T0 RZ, [UR50], RZ ;  /* 0x000000ffffff79a7 */ /* 0x000fe20008100432 */
[----:B------:R-:W-:Y:S05]  /*58c0*/  BRA.U UP2, `(.L_x_95) ;  /* 0xfffffff102407547 */ /* 0x000fea000b83ffff */
[----:B------:R-:W-:-:S04]  /*58d0*/  SHF.L.U32 R3, R10, 0x1f, RZ ;  /* 0x0000001f0a037819 */ /* 0x000fc800000006ff */
[----:B------:R-:W2:Y:S02]  /*58e0*/  SYNCS.PHASECHK.TRANS64.TRYWAIT P0, [UR31+0xb0], R3 ;  /* 0x0000b003ff0075a7 */ /* 0x000ea4000800111f */
[----:B--2---:R-:W-:Y:S05]  /*58f0*/  @!P0 BRA `(.L_x_96) ;  /* 0x00000044006c8947 */ /* 0x004fea0003800000 */
.L_x_195:
[----:B------:R-:W2:Y:S02]  /*5900*/  SYNCS.PHASECHK.TRANS64.TRYWAIT P0, [UR31+0xb8], R3 ;  /* 0x0000b803ff0075a7 */ /* 0x000ea4000800111f */
[----:B--2---:R-:W-:Y:S05]  /*5910*/  @!P0 BRA `(.L_x_97) ;  /* 0x00000044007c8947 */ /* 0x004fea0003800000 */
.L_x_197:
[----:B------:R-:W2:Y:S02]  /*5920*/  SYNCS.PHASECHK.TRANS64.TRYWAIT P0, [UR31+0xc0], R3 ;  /* 0x0000c003ff0075a7 */ /* 0x000ea4000800111f */
[----:B--2---:R-:W-:Y:S05]  /*5930*/  @!P0 BRA `(.L_x_98) ;  /* 0x00000044008c8947 */ /* 0x004fea0003800000 */
.L_x_199:
[----:B-1----:R-:W-:-:S07]  /*5940*/  MOV R0, UR31 ;  /* 0x0000001f00007c02 */ /* 0x002fce0008000f00 */
.L_x_99:
[----:B-1----:R-:W-:-:S04]  /*5950*/  SHF.L.U32 R3, R10, 0x1f, RZ ;  /* 0x0000001f0a037819 */ /* 0x002fc800000006ff */
[----:B------:R1:W2:Y:S03]  /*5960*/  SYNCS.PHASECHK.TRANS64.TRYWAIT P0, [R0+URZ+0xc8], R3 ;  /* 0x0000c803000075a7 */ /* 0x0002a600080011ff */
[----:B--2---:R-:W-:Y:S05]  /*5970*/  @!P0 NANOSLEEP.SYNCS 0x989680 ;  /* 0x009896800000895d */ /* 0x004fea0003900000 */
[----:B------:R-:W2:Y:S02]  /*5980*/  @!P0 SYNCS.PHASECHK.TRANS64 P0, [R0+URZ+0xc8], R3 ;  /* 0x0000c803000085a7 */ /* 0x000ea400080010ff */
[----:B--2---:R-:W-:Y:S05]  /*5990*/  @P0 EXIT ;  /* 0x000000000000094d */ /* 0x004fea0003800000 */
[----:B------:R-:W-:Y:S05]  /*59a0*/  BRA `(.L_x_99) ;  /* 0xfffffffc00e87947 */ /* 0x000fea000383ffff */
.L_x_84:
[----:B------:R-:W-:-:S06]  /*59b0*/  UISETP.GE.AND UP0, UPT, UR18, 0x4, UPT ;  /* 0x000000041200788c */ /* 0x000fcc000bf06270 */
[----:B------:R-:W-:-:S13]  /*59c0*/  PLOP3.LUT P0, PT, PT, PT, UP0, 0x80, 0x8 ;  /* 0x000000000008781c */ /* 0x000fda0003f0f008 */
[----:B-1----:R-:W-:Y:S05]  /*59d0*/  @!P0 EXIT ;  /* 0x000000000000894d */ /* 0x002fea0003800000 */
[----:B------:R-:W1:Y:S08]  /*59e0*/  S2UR UR4, SR_CgaCtaId ;  /* 0x00000000000479c3 */ /* 0x000e700000008800 */
[----:B------:R-:W-:Y:S01]  /*59f0*/  BAR.SYNC.DEFER_BLOCKING 0x6, 0xa0 ;  /* 0x0182800000007b1d */ /* 0x000fe20000010000 */
[C---:B------:R-:W-:Y:S01]  /*5a00*/  IMAD.SHL.U32 R0, R67.reuse, 0x10, RZ ;  /* 0x0000001043007824 */ /* 0x040fe200078e00ff */
[C---:B------:R-:W-:Y:S01]  /*5a10*/  SHF.L.U32 R23, R67.reuse, 0x10, RZ ;  /* 0x0000001043177819 */ /* 0x040fe200000006ff */
[C---:B------:R-:W-:Y:S01]  /*5a20*/  IMAD.SHL.U32 R5, R67.reuse, 0x2, RZ ;  /* 0x0000000243057824 */ /* 0x040fe200078e00ff */
[----:B------:R-:W-:Y:S01]  /*5a30*/  LOP3.LUT R68, R67, 0x60, RZ, 0xc0, !PT ;  /* 0x0000006043447812 */ /* 0x000fe200078ec0ff */
[----:B------:R-:W-:Y:S01]  /*5a40*/  HFMA2 R65, -RZ, RZ, 0, 5.9604644775390625e-08 ;  /* 0x00000001ff417431 */ /* 0x000fe200000001ff */
[----:B------:R-:W-:-:S02]  /*5a50*/  UMOV UR49, 0x400 ;  /* 0x0000040000317882 */ /* 0x000fc40000000000 */
[----:B------:R-:W2:Y:S01]  /*5a60*/  LDC.64 R60, c[0x0][0x8b0] ;  /* 0x00022c00ff3c7b82 */ /* 0x000ea20000000a00 */
[----:B------:R-:W3:Y:S01]  /*5a70*/  LDCU.128 UR8, c[0x0][0xa80] ;  /* 0x00015000ff0877ac */ /* 0x000ee20008000c00 */
[----:B------:R-:W-:Y:S01]  /*5a80*/  LOP3.LUT R4, R0, 0x60, RZ, 0xc0, !PT ;  /* 0x0000006000047812 */ /* 0x000fe200078ec0ff */
[----:B------:R-:W-:Y:S01]  /*5a90*/  HFMA2 R63, -RZ, RZ, 0, 0 ;  /* 0x00000000ff3f7431 */ /* 0x000fe200000001ff */
[----:B------:R-:W-:Y:S01]  /*5aa0*/  MOV R22, RZ ;  /* 0x000000ff00167202 */ /* 0x000fe20000000f00 */
[----:B------:R-:W-:Y:S01]  /*5ab0*/  IMAD.MOV.U32 R64, RZ, RZ, RZ ;  /* 0x000000ffff407224 */ /* 0x000fe200078e00ff */
[----:B------:R-:W-:Y:S01]  /*5ac0*/  LOP3.LUT R5, R4, 0xc, R5, 0xf8, !PT ;  /* 0x0000000c04057812 */ /* 0x000fe200078ef805 */
[----:B------:R-:W4:Y:S01]  /*5ad0*/  LDCU UR61, c[0x0][0x370] ;  /* 0x00006e00ff3d77ac */ /* 0x000f220008000800 */
[----:B------:R-:W2:Y:S01]  /*5ae0*/  LDC.64 R42, c[0x0][0x8a8] ;  /* 0x00022a00ff2a7b82 */ /* 0x000ea20000000a00 */
[----:B------:R-:W-:Y:S02]  /*5af0*/  LOP3.LUT R23, R23, 0x600000, RZ, 0xc0, !PT ;  /* 0x0060000017177812 */ /* 0x000fe400078ec0ff */
[----:B------:R-:W-:Y:S01]  /*5b00*/  LOP3.LUT R5, R5, 0x790, R0, 0xf8, !PT ;  /* 0x0000079005057812 */ /* 0x000fe200078ef800 */
[----:B------:R-:W2:Y:S01]  /*5b10*/  LDCU UR45, c[0x0][0xb0c] ;  /* 0x00016180ff2d77ac */ /* 0x000ea20008000800 */
[----:B-1----:R-:W-:Y:S01]  /*5b20*/  ULEA UR49, UR4, UR49, 0x18 ;  /* 0x0000003104317291 */ /* 0x002fe2000f8ec0ff */
[----:B------:R-:W1:Y:S01]  /*5b30*/  LDCU.64 UR4, c[0x0][0x890] ;  /* 0x00011200ff0477ac */ /* 0x000e620008000a00 */
[----:B---3--:R-:W-:Y:S01]  /*5b40*/  IMAD.U32 R76, RZ, RZ, UR8 ;  /* 0x00000008ff4c7e24 */ /* 0x008fe2000f8e00ff */
[----:B------:R-:W-:Y:S01]  /*5b50*/  MOV R74, UR10 ;  /* 0x0000000a004a7c02 */ /* 0x000fe20008000f00 */
[----:B------:R-:W-:Y:S01]  /*5b60*/  IMAD.U32 R75, RZ, RZ, UR9 ;  /* 0x00000009ff4b7e24 */ /* 0x000fe2000f8e00ff */
[----:B------:R-:W3:Y:S01]  /*5b70*/  LDCU UR38, c[0x0][0xb30] ;  /* 0x00016600ff2677ac */ /* 0x000ee20008000800 */
[----:B------:R-:W-:-:S03]  /*5b80*/  IMAD.U32 R73, RZ, RZ, UR11 ;  /* 0x0000000bff497e24 */ /* 0x000fc6000f8e00ff */
[----:B------:R-:W4:Y:S01]  /*5b90*/  LDS R2, [UR49+0x130] ;  /* 0x00013031ff027984 */ /* 0x000f220008000800 */
[----:B------:R-:W2:Y:S01]  /*5ba0*/  LDCU.64 UR54, c[0x0][0x888] ;  /* 0x00011100ff3677ac */ /* 0x000ea20008000a00 */
[----:B------:R-:W2:Y:S01]  /*5bb0*/  LDCU.64 UR46, c[0x0][0xb28] ;  /* 0x00016500ff2e77ac */ /* 0x000ea20008000a00 */
[----:B------:R-:W2:Y:S01]  /*5bc0*/  LDCU.128 UR56, c[0x0][0xb10] ;  /* 0x00016200ff3877ac */ /* 0x000ea20008000c00 */
[----:B-1----:R-:W-:Y:S01]  /*5bd0*/  IMAD.U32 R72, RZ, RZ, UR4 ;  /* 0x00000004ff487e24 */ /* 0x002fe2000f8e00ff */
[----:B------:R-:W-:Y:S01]  /*5be0*/  UIADD3 UR4, UPT, UPT, UR49, 0x200, URZ ;  /* 0x0000020031047890 */ /* 0x000fe2000fffe0ff */
[----:B------:R-:W-:Y:S01]  /*5bf0*/  IMAD.U32 R71, RZ, RZ, UR5 ;  /* 0x00000005ff477e24 */ /* 0x000fe2000f8e00ff */
[----:B------:R-:W1:Y:S04]  /*5c00*/  LDCU UR60, c[0x0][0x374] ;  /* 0x00006e80ff3c77ac */ /* 0x000e680008000800 */
[----:B------:R-:W-:Y:S01]  /*5c10*/  IMAD.U32 R62, RZ, RZ, UR4 ;  /* 0x00000004ff3e7e24 */ /* 0x000fe2000f8e00ff */
[----:B------:R-:W-:Y:S01]  /*5c20*/  UMOV UR53, URZ ;  /* 0x000000ff00357c82 */ /* 0x000fe20008000000 */
[----:B------:R-:W-:-:S02]  /*5c30*/  UMOV UR50, URZ ;  /* 0x000000ff00327c82 */ /* 0x000fc40008000000 */
[----:B------:R-:W-:Y:S01]  /*5c40*/  IMAD R66, R5, 0x4, R62 ;  /* 0x0000000405427824 */ /* 0x000fe200078e023e */
[C---:B----4-:R-:W-:Y:S02]  /*5c50*/  IADD3 R3, PT, PT, R2.reuse, 0x40, RZ ;  /* 0x0000004002037810 */ /* 0x050fe40007ffe0ff */
[----:B------:R-:W-:Y:S02]  /*5c60*/  LOP3.LUT R2, R2, 0xffff, RZ, 0xc0, !PT ;  /* 0x0000ffff02027812 */ /* 0x000fe400078ec0ff */
[----:B------:R-:W-:-:S05]  /*5c70*/  LOP3.LUT R3, R3, 0xffff, RZ, 0xc0, !PT ;  /* 0x0000ffff03037812 */ /* 0x000fca00078ec0ff */
[----:B------:R4:W-:Y:S02]  /*5c80*/  STL.64 [R1], R2 ;  /* 0x0000000201007387 */ /* 0x0009e40000100a00 */
[C---:B----4-:R-:W-:Y:S02]  /*5c90*/  LOP3.LUT R3, R67.reuse, 0x2, RZ, 0xc0, !PT ;  /* 0x0000000243037812 */ /* 0x050fe400078ec0ff */
[----:B------:R-:W-:-:S03]  /*5ca0*/  LOP3.LUT R67, R67, 0x4, RZ, 0xc0, !PT ;  /* 0x0000000443437812 */ /* 0x000fc600078ec0ff */
[--C-:B------:R-:W-:Y:S02]  /*5cb0*/  IMAD R82, R3, -0x10, R66.reuse ;  /* 0xfffffff003527824 */ /* 0x100fe400078e0242 */
[----:B-123--:R-:W-:-:S07]  /*5cc0*/  IMAD R80, R67, -0x10, R66 ;  /* 0xfffffff043507824 */ /* 0x00efce00078e0242 */
.L_x_143:
[----:B------:R-:W-:Y:S04]  /*5cd0*/  SHF.L.U32 R3, R63, 0x1f, RZ ;  /* 0x0000001f3f037819 */ /* 0x000fe800000006ff */
[----:B-1----:R-:W1:Y:S02]  /*5ce0*/  SYNCS.PHASECHK.TRANS64.TRYWAIT P0, [UR49+0xe0], R3 ;  /* 0x0000e003ff0075a7 */ /* 0x002e640008001131 */
[----:B-12---:R-:W-:Y:S05]  /*5cf0*/  @!P0 BRA `(.L_x_100) ;  /* 0x0000004000b48947 */ /* 0x006fea0003800000 */
.L_x_201:
[----:B------:R-:W-:Y:S01]  /*5d00*/  LEA R2, R22, UR48, 0x2 ;  /* 0x0000003016027c11 */ /* 0x000fe2000f8e10ff */
        /* <DEDUP_REMOVED lines=9> */
[----:B------:R-:W-:Y:S09]  /*5da0*/  UPRMT UR4, URZ, 0x654, UR4 ;  /* 0x00000654ff047896 */ /* 0x000ff20008000004 */
[----:B---3--:R-:W-:Y:S01]  /*5db0*/  SYNCS.ARRIVE.TRANS64.RED.A1T0 RZ, [UR4], RZ ;  /* 0x000000ffffff79a7 */ /* 0x008fe20008100404 */
[----:B------:R-:W5:Y:S01]  /*5dc0*/  LDL R2, [R2] ;  /* 0x0000000002027983 */ /* 0x000f620000100800 */
[----:B--2---:R-:W-:Y:S11]  /*5dd0*/  LOP3.LUT P0, RZ, R6, 0x1, RZ, 0xc0, !PT ;  /* 0x0000000106ff7812 */ /* 0x004ff6000780c0ff */
[----:B------:R-:W-:Y:S02]  /*5de0*/  @!UPT UIADD3 URZ, UPT, UPT, URZ, URZ, URZ ;  /* 0x000000fffffff290 */ /* 0x000fe4000fffe0ff */
[----:B------:R-:W-:Y:S01]  /*5df0*/  VOTEU.ANY UP1, P0 ;  /* 0x0000000000ff7886 */ /* 0x000fe20000020100 */
[----:B------:R-:W-:Y:S01]  /*5e00*/  PLOP3.LUT P0, PT, PT, PT, UP1, 0x80, 0x8 ;  /* 0x000000000008781c */ /* 0x000fe20003f0f018 */
[----:B------:R-:W-:Y:S11]  /*5e10*/  UP2UR UR62, UPR, URZ, 0x2 ;  /* 0x00000002ff3e7883 */ /* 0x000ff60008000000 */
[----:B------:R-:W-:Y:S01]  /*5e20*/  @!UPT UIADD3 URZ, UPT, UPT, URZ, URZ, URZ ;  /* 0x000000fffffff290 */ /* 0x000fe2000fffe0ff */
[----:B-1----:R-:W-:Y:S02]  /*5e30*/  @P0 MOV R3, R4 ;  /* 0x0000000400030202 */ /* 0x002fe40000000f00 */
[----:B------:R-:W-:Y:S02]  /*5e40*/  @P0 LOP3.LUT R0, R5, 0xffff, RZ, 0xc0, !PT ;  /* 0x0000ffff05000812 */ /* 0x000fe400078ec0ff */
[----:B------:R-:W-:Y:S02]  /*5e50*/  @P0 R2UR UR5, R3 ;  /* 0x00000000030502ca */ /* 0x000fe400000e0000 */
[----:B------:R-:W-:Y:S11]  /*5e60*/  @P0 R2UR UR4, R0 ;  /* 0x00000000000402ca */ /* 0x000ff600000e0000 */
[----:B------:R-:W-:Y:S02]  /*5e70*/  @UP1 UMOV UR37, UR5 ;  /* 0x0000000500251c82 */ /* 0x000fe40008000000 */
[----:B------:R-:W-:Y:S01]  /*5e80*/  @UP1 UMOV UR36, UR4 ;  /* 0x0000000400241c82 */ /* 0x000fe20008000000 */
[----:B------:R-:W-:Y:S05]  /*5e90*/  BRA.U !UP0, `(.L_x_101) ;  /* 0x0000000108cc7547 */ /* 0x000fea000b800000 */
[----:B------:R-:W1:Y:S01]  /*5ea0*/  LDCU UR9, c[0x0][0xb20] ;  /* 0x00016400ff0977ac */ /* 0x000e620008000800 */
[----:B------:R-:W-:Y:S02]  /*5eb0*/  UIMAD.WIDE.U32 UR4, UR60, UR59, URZ ;  /* 0x0000003b3c0472a5 */ /* 0x000fe4000f8e00ff */
[----:B------:R-:W-:Y:S02]  /*5ec0*/  UIMAD.WIDE.U32 UR6, UR61, UR56, URZ ;  /* 0x000000383d0672a5 */ /* 0x000fe4000f8e00ff */
[----:B------:R-:W-:Y:S02]  /*5ed0*/  UIMAD.WIDE.U32 UR10, UR36, UR59, URZ ;  /* 0x0000003b240a72a5 */ /* 0x000fe4000f8e00ff */
[----:B------:R-:W-:Y:S02]  /*5ee0*/  UISETP.NE.AND UP0, UPT, UR58, 0x1, UPT ;  /* 0x000000013a00788c */ /* 0x000fe4000bf05270 */
[----:B------:R-:W-:Y:S02]  /*5ef0*/  UISETP.NE.AND UP1, UPT, UR45, 0x1, UPT ;  /* 0x000000012d00788c */ /* 0x000fe4000bf25270 */
[----:B------:R-:W-:Y:S02]  /*5f00*/  UISETP.NE.AND UP2, UPT, UR39, 0x1, UPT ;  /* 0x000000012700788c */ /* 0x000fe4000bf45270 */
[----:B------:R-:W-:Y:S01]  /*5f10*/  UIMAD.WIDE.U32 UR12, UR37, UR56, URZ ;  /* 0x00000038250c72a5 */ /* 0x000fe2000f8e00ff */
[----:B------:R-:W-:Y:S01]  /*5f20*/  UMOV UR4, UR5 ;  /* 0x0000000500047c82 */ /* 0x000fe20008000000 */
[----:B------:R-:W-:Y:S01]  /*5f30*/  UMOV UR6, UR11 ;  /* 0x0000000b00067c82 */ /* 0x000fe20008000000 */
[----:B-1----:R-:W-:Y:S03]  /*5f40*/  USHF.R.U32.HI UR8, URZ, UR9, UR4 ;  /* 0x00000009ff087299 */ /* 0x002fe60008011604 */
[----:B------:R-:W-:Y:S02]  /*5f50*/  UMOV UR4, UR7 ;  /* 0x0000000700047c82 */ /* 0x000fe40008000000 */
[----:B------:R-:W-:Y:S02]  /*5f60*/  USHF.R.U32.HI UR5, URZ, UR57, UR4 ;  /* 0x00000039ff057299 */ /* 0x000fe40008011604 */
[----:B------:R-:W-:Y:S02]  /*5f70*/  USEL UR4, UR60, UR8, !UP0 ;  /* 0x000000083c047287 */ /* 0x000fe4000c000000 */
[----:B------:R-:W-:Y:S02]  /*5f80*/  USHF.R.U32.HI UR8, URZ, UR9, UR6 ;  /* 0x00000009ff087299 */ /* 0x000fe40008011606 */
[----:B------:R-:W-:Y:S02]  /*5f90*/  UIMAD.WIDE.U32 UR6, UR4, UR46, URZ ;  /* 0x0000002e040672a5 */ /* 0x000fe4000f8e00ff */
[----:B------:R-:W-:Y:S02]  /*5fa0*/  USEL UR9, UR61, UR5, !UP1 ;  /* 0x000000053d097287 */ /* 0x000fe4000c800000 */
[----:B------:R-:W-:Y:S02]  /*5fb0*/  USEL UR8, UR36, UR8, !UP0 ;  /* 0x0000000824087287 */ /* 0x000fe4000c000000 */
[----:B------:R-:W-:Y:S01]  /*5fc0*/  UIMAD.WIDE.U32 UR10, UR9, UR46, URZ ;  /* 0x0000002e090a72a5 */ /* 0x000fe2000f8e00ff */
[----:B------:R-:W-:Y:S01]  /*5fd0*/  UMOV UR6, UR7 ;  /* 0x0000000700067c82 */ /* 0x000fe20008000000 */
[----:B------:R-:W-:Y:S01]  /*5fe0*/  UMOV UR5, UR13 ;  /* 0x0000000d00057c82 */ /* 0x000fe20008000000 */
[----:B------:R-:W-:Y:S02]  /*5ff0*/  @UP2 USHF.R.U32.HI UR4, URZ, UR47, UR6 ;  /* 0x0000002fff042299 */ /* 0x000fe40008011606 */
[----:B------:R-:W-:Y:S02]  /*6000*/  USHF.R.U32.HI UR5, URZ, UR57, UR5 ;  /* 0x00000039ff057299 */ /* 0x000fe40008011605 */
[----:B------:R-:W-:Y:S02]  /*6010*/  UIMAD UR4, UR39, UR4, URZ ;  /* 0x00000004270472a4 */ /* 0x000fe4000f8e02ff */
[----:B------:R-:W-:Y:S02]  /*6020*/  USEL UR5, UR37, UR5, !UP1 ;  /* 0x0000000525057287 */ /* 0x000fe4000c800000 */
[----:B------:R-:W-:Y:S01]  /*6030*/  UISETP.GE.AND UP0, UPT, UR8, UR4, UPT ;  /* 0x000000040800728c */ /* 0x000fe2000bf06270 */
[----:B------:R-:W-:Y:S01]  /*6040*/  UMOV UR6, UR11 ;  /* 0x0000000b00067c82 */ /* 0x000fe20008000000 */
[----:B------:R-:W-:Y:S02]  /*6050*/  UIMAD.WIDE.U32 UR10, UR8, UR46, URZ ;  /* 0x0000002e080a72a5 */ /* 0x000fe4000f8e00ff */
[----:B------:R-:W-:Y:S04]  /*6060*/  @UP2 USHF.R.U32.HI UR9, URZ, UR47, UR6 ;  /* 0x0000002fff092299 */ /* 0x000fe80008011606 */
[----:B------:R-:W-:Y:S01]  /*6070*/  UIMAD UR6, UR39, UR9, URZ ;  /* 0x00000009270672a4 */ /* 0x000fe2000f8e02ff */
[----:B------:R-:W-:Y:S03]  /*6080*/  UMOV UR4, UR11 ;  /* 0x0000000b00047c82 */ /* 0x000fe60008000000 */
[----:B------:R-:W-:Y:S02]  /*6090*/  UISETP.GE.OR UP0, UPT, UR5, UR6, UP0 ;  /* 0x000000060500728c */ /* 0x000fe40008706670 */
[----:B------:R-:W-:Y:S02]  /*60a0*/  USHF.R.U32.HI UR4, URZ, UR47, UR4 ;  /* 0x0000002fff047299 */ /* 0x000fe40008011604 */
[----:B------:R-:W-:Y:S02]  /*60b0*/  UIMAD.WIDE.U32 UR6, UR5, UR46, URZ ;  /* 0x0000002e050672a5 */ /* 0x000fe4000f8e00ff */
[----:B------:R-:W-:Y:S02]  /*60c0*/  USEL UR11, UR8, UR4, !UP2 ;  /* 0x00000004080b7287 */ /* 0x000fe4000d000000 */
[----:B------:R-:W-:Y:S02]  /*60d0*/  UIADD3 UR6, UPT, UPT, -UR5, URZ, URZ ;  /* 0x000000ff05067290 */ /* 0x000fe4000fffe1ff */
[----:B------:R-:W-:Y:S02]  /*60e0*/  UIADD3 UR10, UPT, UPT, -UR11, URZ, URZ ;  /* 0x000000ff0b0a7290 */ /* 0x000fe4000fffe1ff */
[----:B------:R-:W-:Y:S02]  /*60f0*/  UIMAD UR6, UR45, UR6, UR37 ;  /* 0x000000062d0672a4 */ /* 0x000fe4000f8e0225 */
[----:B------:R-:W-:Y:S01]  /*6100*/  UIMAD UR10, UR39, UR10, UR8 ;  /* 0x0000000a270a72a4 */ /* 0x000fe2000f8e0208 */
[----:B------:R-:W-:Y:S01]  /*6110*/  @!UP0 UMOV UR4, UR7 ;  /* 0x0000000700048c82 */ /* 0x000fe20008000000 */
[----:B------:R-:W-:Y:S02]  /*6120*/  UIADD3 UR7, UPT, UPT, -UR8, URZ, URZ ;  /* 0x000000ff08077290 */ /* 0x000fe4000fffe1ff */
[----:B------:R-:W-:Y:S04]  /*6130*/  @!UP0 USHF.R.U32.HI UR4, URZ, UR47, UR4 ;  /* 0x0000002fff048299 */ /* 0x000fe80008011604 */
[----:B------:R-:W-:Y:S04]  /*6140*/  @!UP0 USEL UR4, UR5, UR4, !UP2 ;  /* 0x0000000405048287 */ /* 0x000fe8000d000000 */
[----:B------:R-:W-:Y:S02]  /*6150*/  @!UP0 UIMAD UR9, UR9, UR10, UR4 ;  /* 0x0000000a090982a4 */ /* 0x000fe4000f8e0204 */
[----:B------:R-:W-:Y:S02]  /*6160*/  @!UP0 UIADD3 UR10, UPT, UPT, UR11, -UR4, URZ ;  /* 0x800000040b0a8290 */ /* 0x000fe4000fffe0ff */
[----:B------:R-:W-:Y:S02]  /*6170*/  UIMAD UR4, UR58, UR7, UR36 ;  /* 0x000000073a0472a4 */ /* 0x000fe4000f8e0224 */
[----:B------:R-:W-:Y:S03]  /*6180*/  @!UP0 UIMAD UR8, UR10, UR39, UR5 ;  /* 0x000000270a0882a4 */ /* 0x000fe6000f8e0205 */
[----:B------:R-:W-:Y:S02]  /*6190*/  @!UP0 UMOV UR5, UR9 ;  /* 0x0000000900058c82 */ /* 0x000fe40008000000 */
[----:B------:R-:W-:Y:S02]  /*61a0*/  UIMAD UR37, UR5, UR45, UR6 ;  /* 0x0000002d052572a4 */ /* 0x000fe4000f8e0206 */
[----:B------:R-:W-:Y:S11]  /*61b0*/  UIMAD UR36, UR8, UR58, UR4 ;  /* 0x0000003a082472a4 */ /* 0x000ff6000f8e0204 */
[----:B------:R-:W-:Y:S01]  /*61c0*/  @!UPT UIADD3 URZ, UPT, UPT, URZ, URZ, URZ ;  /* 0x000000fffffff290 */ /* 0x000fe2000fffe0ff */
.L_x_101:
[----:B------:R-:W-:Y:S01]  /*61d0*/  UISETP.NE.AND UP0, UPT, UR38, 0x1, UPT ;  /* 0x000000012600788c */ /* 0x000fe2000bf05270 */
[----:B------:R-:W-:Y:S01]  /*61e0*/  @P0 SHF.R.U32.HI R4, RZ, 0x10, R5 ;  /* 0x00000010ff040819 */ /* 0x000fe20000011605 */
[----:B------:R-:W-:Y:S01]  /*61f0*/  USHF.L.U32 UR41, UR21, 0x6, URZ ;  /* 0x0000000615297899 */ /* 0x000fe200080006ff */
[----:B------:R-:W-:Y:S02]  /*6200*/  BSSY.RECONVERGENT B6, `(.L_x_102) ;  /* 0x0000034000067945 */ /* 0x000fe40003800200 */
[----:B------:R-:W-:Y:S02]  /*6210*/  @P0 R2UR UR63, R4 ;  /* 0x00000000043f02ca */ /* 0x000fe400000e0000 */
[----:B------:R-:W-:Y:S04]  /*6220*/  LOP3.LUT P0, RZ, R62, 0x1b0, RZ, 0xc0, !PT ;  /* 0x000001b03eff7812 */ /* 0x000fe8000780c0ff */
[----:B------:R-:W1:Y:S01]  /*6230*/  @!UP0 LDCU.128 UR12, c[0x0][0xb10] ;  /* 0x00016200ff0c87ac */ /* 0x000e620008000c00 */
[----:B------:R-:W2:Y:S01]  /*6240*/  @!UP0 LDCU UR5, c[0x0][0xb0c] ;  /* 0x00016180ff0587ac */ /* 0x000ea20008000800 */
[----:B------:R-:W3:Y:S01]  /*6250*/  @!UP0 LDCU UR10, c[0x0][0xb20] ;  /* 0x00016400ff0a87ac */ /* 0x000ee20008000800 */
[----:B-1----:R-:W-:Y:S02]  /*6260*/  UIMAD.WIDE.U32 UR8, UR37, UR12, URZ ;  /* 0x0000000c250872a5 */ /* 0x002fe4000f8e00ff */
[----:B------:R-:W-:Y:S02]  /*6270*/  UIMAD.WIDE.U32 UR6, UR36, UR15, URZ ;  /* 0x0000000f240672a5 */ /* 0x000fe4000f8e00ff */
[----:B------:R-:W-:Y:S03]  /*6280*/  @!UP0 UISETP.NE.AND UP1, UPT, UR14, 0x1, UPT ;  /* 0x000000010e00888c */ /* 0x000fe6000bf25270 */
[----:B------:R-:W-:Y:S01]  /*6290*/  @!UP0 UMOV UR4, UR9 ;  /* 0x0000000900048c82 */ /* 0x000fe20008000000 */
[----:B--2---:R-:W-:Y:S02]  /*62a0*/  @!UP0 UISETP.NE.AND UP2, UPT, UR5, 0x1, UPT ;  /* 0x000000010500888c */ /* 0x004fe4000bf45270 */
[----:B------:R-:W-:Y:S01]  /*62b0*/  @!UP0 USHF.R.U32.HI UR4, URZ, UR13, UR4 ;  /* 0x0000000dff048299 */ /* 0x000fe20008011604 */
[----:B------:R-:W-:Y:S02]  /*62c0*/  @!UP0 UMOV UR6, UR7 ;  /* 0x0000000700068c82 */ /* 0x000fe40008000000 */
[----:B---3--:R-:W-:Y:S02]  /*62d0*/  @!UP0 USHF.R.U32.HI UR6, URZ, UR10, UR6 ;  /* 0x0000000aff068299 */ /* 0x008fe40008011606 */
[----:B------:R-:W-:Y:S02]  /*62e0*/  @!UP0 USEL UR7, UR37, UR4, !UP2 ;  /* 0x0000000425078287 */ /* 0x000fe4000d000000 */
[----:B------:R-:W-:Y:S04]  /*62f0*/  @!UP0 USEL UR6, UR36, UR6, !UP1 ;  /* 0x0000000624068287 */ /* 0x000fe8000c800000 */
[----:B------:R-:W-:Y:S02]  /*6300*/  @!UP0 UIADD3 UR4, UPT, UPT, -UR7, UR6, URZ ;  /* 0x0000000607048290 */ /* 0x000fe4000fffe1ff */
[----:B------:R-:W-:Y:S02]  /*6310*/  @!UP0 UIADD3 UR6, UPT, UPT, UR7, -UR6, URZ ;  /* 0x8000000607068290 */ /* 0x000fe4000fffe0ff */
[----:B------:R-:W-:Y:S02]  /*6320*/  @!UP0 UIMAD UR37, UR4, UR5, UR37 ;  /* 0x00000005042582a4 */ /* 0x000fe4000f8e0225 */
[----:B------:R-:W-:Y:S01]  /*6330*/  @!UP0 UIMAD UR36, UR6, UR14, UR36 ;  /* 0x0000000e062482a4 */ /* 0x000fe2000f8e0224 */
[----:B------:R-:W-:Y:S11]  /*6340*/  @!P0 BRA `(.L_x_103) ;  /* 0x00000000007c8947 */ /* 0x000ff60003800000 */
[----:B------:R-:W1:Y:S01]  /*6350*/  LDCU.64 UR8, c[0x4][0x80] ;  /* 0x01001000ff0877ac */ /* 0x000e620008000a00 */
[----:B------:R-:W-:Y:S01]  /*6360*/  MOV R16, 0x0 ;  /* 0x0000000000107802 */ /* 0x000fe20000000f00 */
[----:B------:R-:W-:Y:S02]  /*6370*/  HFMA2 R12, -RZ, RZ, 0, 5.9604644775390625e-08 ;  /* 0x00000001ff0c7431 */ /* 0x000fe400000001ff */
[----:B------:R-:W-:Y:S01]  /*6380*/  IMAD.MOV.U32 R8, RZ, RZ, 0x70 ;  /* 0x00000070ff087424 */ /* 0x000fe200078e00ff */
[----:B------:R2:W3:Y:S01]  /*6390*/  LDC.64 R14, c[0x4][R16] ;  /* 0x01000000100e7b82 */ /* 0x0004e20000000a00 */
[----:B------:R-:W4:Y:S01]  /*63a0*/  LDCU.64 UR6, c[0x4][0x88] ;  /* 0x01001100ff0677ac */ /* 0x000f220008000a00 */
[----:B------:R-:W-:Y:S01]  /*63b0*/  IMAD.MOV.U32 R13, RZ, RZ, RZ ;  /* 0x000000ffff0d7224 */ /* 0x000fe200078e00ff */
[----:B------:R-:W2:Y:S01]  /*63c0*/  LDCU.64 UR4, c[0x4][0x8] ;  /* 0x01000100ff0477ac */ /* 0x000ea20008000a00 */
[----:B-1----:R-:W-:Y:S01]  /*63d0*/  MOV R5, UR9 ;  /* 0x0000000900057c02 */ /* 0x002fe20008000f00 */
[----:B------:R-:W-:Y:S01]  /*63e0*/  IMAD.U32 R4, RZ, RZ, UR8 ;  /* 0x00000008ff047e24 */ /* 0x000fe2000f8e00ff */
[----:B----4-:R-:W-:Y:S01]  /*63f0*/  MOV R7, UR7 ;  /* 0x0000000700077c02 */ /* 0x010fe20008000f00 */
[----:B------:R-:W-:Y:S01]  /*6400*/  IMAD.U32 R6, RZ, RZ, UR6 ;  /* 0x00000006ff067e24 */ /* 0x000fe2000f8e00ff */
[----:B--2---:R-:W-:Y:S01]  /*6410*/  MOV R11, UR5 ;  /* 0x00000005000b7c02 */ /* 0x004fe20008000f00 */
[----:B------:R-:W-:Y:S02]  /*6420*/  IMAD.U32 R10, RZ, RZ, UR4 ;  /* 0x00000004ff0a7e24 */ /* 0x000fe4000f8e00ff */
[----:B------:R-:W-:Y:S07]  /*6430*/  LEPC R20, `(.L_x_104) ;  /* 0x000000001014794e */ /* 0x000fee0000000000 */
[----:B---3-5:R-:W-:Y:S05]  /*6440*/  CALL.ABS.NOINC R14 ;  /* 0x000000000e007343 */ /* 0x028fea0003c00000 */
.L_x_104:
[----:B------:R-:W1:Y:S01]  /*6450*/  LDCU.64 UR8, c[0x4][0x80] ;  /* 0x01001000ff0877ac */ /* 0x000e620008000a00 */
[----:B------:R-:W2:Y:S01]  /*6460*/  LDC.64 R16, c[0x4][R16] ;  /* 0x0100000010107b82 */ /* 0x000ea20000000a00 */
[----:B------:R-:W-:Y:S02]  /*6470*/  HFMA2 R12, -RZ, RZ, 0, 5.9604644775390625e-08 ;  /* 0x00000001ff0c7431 */ /* 0x000fe400000001ff */
[----:B------:R-:W-:Y:S02]  /*6480*/  IMAD.MOV.U32 R8, RZ, RZ, 0x70 ;  /* 0x00000070ff087424 */ /* 0x000fe400078e00ff */
[----:B------:R-:W-:Y:S01]  /*6490*/  IMAD.MOV.U32 R13, RZ, RZ, RZ ;  /* 0x000000ffff0d7224 */ /* 0x000fe200078e00ff */
[----:B------:R-:W3:Y:S01]  /*64a0*/  LDCU.64 UR6, c[0x4][0x88] ;  /* 0x01001100ff0677ac */ /* 0x000ee20008000a00 */
[----:B------:R-:W4:Y:S01]  /*64b0*/  LDCU.64 UR4, c[0x4][0x8] ;  /* 0x01000100ff0477ac */ /* 0x000f220008000a00 */
[----:B-1----:R-:W-:Y:S02]  /*64c0*/  MOV R4, UR8 ;  /* 0x0000000800047c02 */ /* 0x002fe40008000f00 */
[----:B------:R-:W-:Y:S02]  /*64d0*/  MOV R5, UR9 ;  /* 0x0000000900057c02 */ /* 0x000fe40008000f00 */
[----:B---3--:R-:W-:Y:S01]  /*64e0*/  MOV R7, UR7 ;  /* 0x0000000700077c02 */ /* 0x008fe20008000f00 */
[----:B------:R-:W-:Y:S01]  /*64f0*/  IMAD.U32 R6, RZ, RZ, UR6 ;  /* 0x00000006ff067e24 */ /* 0x000fe2000f8e00ff */
[----:B----4-:R-:W-:Y:S01]  /*6500*/  MOV R11, UR5 ;  /* 0x00000005000b7c02 */ /* 0x010fe20008000f00 */
[----:B------:R-:W-:Y:S02]  /*6510*/  IMAD.U32 R10, RZ, RZ, UR4 ;  /* 0x00000004ff0a7e24 */ /* 0x000fe4000f8e00ff */
[----:B------:R-:W-:Y:S07]  /*6520*/  LEPC R20, `(.L_x_103) ;  /* 0x000000001014794e */ /* 0x000fee0000000000 */
[----:B--2---:R-:W-:Y:S05]  /*6530*/  CALL.ABS.NOINC R16 ;  /* 0x0000000010007343 */ /* 0x004fea0003c00000 */
.L_x_103:
[----:B------:R-:W-:Y:S05]  /*6540*/  BSYNC.RECONVERGENT B6 ;  /* 0x0000000000067941 */ /* 0x000fea0003800200 */
.L_x_102:
[----:B------:R-:W-:Y:S02]  /*6550*/  R2UR UR6, R79 ;  /* 0x000000004f0672ca */ /* 0x000fe400000e0000 */
[----:B------:R-:W-:Y:S02]  /*6560*/  R2UR UR5, R72 ;  /* 0x00000000480572ca */ /* 0x000fe400000e0000 */
[----:B------:R-:W-:Y:S02]  /*6570*/  R2UR UR4, R71 ;  /* 0x00000000470472ca */ /* 0x000fe400000e0000 */
[----:B------:R-:W-:Y:S02]  /*6580*/  ISETP.NE.U32.AND P4, PT, R60, RZ, PT ;  /* 0x000000ff3c00720c */ /* 0x000fe40003f85070 */
[----:B------:R-:W-:Y:S02]  /*6590*/  ISETP.NE.U32.AND P2, PT, RZ, UR54, PT ;  /* 0x00000036ff007c0c */ /* 0x000fe4000bf45070 */
[----:B------:R-:W-:Y:S02]  /*65a0*/  ISETP.NE.AND.EX P4, PT, R61, RZ, PT, P4 ;  /* 0x000000ff3d00720c */ /* 0x000fe40003f85340 */
[----:B------:R-:W-:Y:S01]  /*65b0*/  ISETP.NE.AND.EX P2, PT, RZ, UR55, PT, P2 ;  /* 0x00000037ff007c0c */ /* 0x000fe2000bf45320 */
[----:B------:R-:W-:Y:S02]  /*65c0*/  UISETP.NE.AND UP2, UPT, UR6, URZ, UPT ;  /* 0x000000ff0600728c */ /* 0x000fe4000bf45270 */
[----:B------:R-:W-:Y:S04]  /*65d0*/  UISETP.NE.U32.AND UP0, UPT, UR5, URZ, UPT ;  /* 0x000000ff0500728c */ /* 0x000fe8000bf05070 */
[----:B------:R-:W-:Y:S01]  /*65e0*/  UISETP.NE.AND.EX UP1, UPT, UR4, URZ, UPT, UP0 ;  /* 0x000000ff0400728c */ /* 0x000fe2000bf25300 */
[----:B------:R-:W-:Y:S01]  /*65f0*/  PLOP3.LUT P1, PT, PT, PT, UP2, 0x80, 0x8 ;  /* 0x000000000008781c */ /* 0x000fe20003f2f028 */
[----:B------:R-:W-:Y:S03]  /*6600*/  UPLOP3.LUT UP0, UPT, UPT, UPT, UPT, 0x40, 0x4 ;  /* 0x000000000004789c */ /* 0x000fe60003f0e870 */
[----:B------:R-:W-:Y:S06]  /*6610*/  @UP2 UPLOP3.LUT UP0, UPT, UPT, UPT, UP1, 0x80, 0x8 ;  /* 0x000000000008289c */ /* 0x000fec0003f0f010 */
[----:B------:R-:W-:Y:S01]  /*6620*/  PLOP3.LUT P0, PT, PT, PT, UP0, 0x80, 0x8 ;  /* 0x000000000008781c */ /* 0x000fe20003f0f008 */
[----:B------:R-:W-:Y:S01]  /*6630*/  @!UPT UIADD3 URZ, UPT, UPT, URZ, URZ, URZ ;  /* 0x000000fffffff290 */ /* 0x000fe2000fffe0ff */
[----:B------:R-:W-:Y:S11]  /*6640*/  BRA.U !UP1, `(.L_x_105) ;  /* 0x0000000109407547 */ /* 0x000ff6000b800000 */
[----:B------:R-:W-:Y:S01]  /*6650*/  UISETP.NE.U32.AND UP0, UPT, UR54, URZ, UPT ;  /* 0x000000ff3600728c */ /* 0x000fe2000bf05070 */
[----:B------:R-:W-:Y:S01]  /*6660*/  R2UR UR6, R72 ;  /* 0x00000000480672ca */ /* 0x000fe200000e0000 */
[----:B------:R-:W1:Y:S01]  /*6670*/  LDCU.64 UR8, c[0x0][0x358] ;  /* 0x00006b00ff0877ac */ /* 0x000e620008000a00 */
[----:B------:R-:W-:Y:S02]  /*6680*/  HFMA2 R69, -RZ, RZ, 0, 5.9604644775390625e-08 ;  /* 0x00000001ff457431 */ /* 0x000fe400000001ff */
[----:B------:R-:W-:Y:S01]  /*6690*/  IMAD.MOV.U32 R0, RZ, RZ, 0x1 ;  /* 0x00000001ff007424 */ /* 0x000fe200078e00ff */
[----:B------:R-:W-:Y:S06]  /*66a0*/  UISETP.NE.AND.EX UP0, UPT, UR55, URZ, UPT, UP0 ;  /* 0x000000ff3700728c */ /* 0x000fec000bf05300 */
[----:B------:R-:W-:Y:S05]  /*66b0*/  PLOP3.LUT P3, PT, PT, PT, UP0, 0x80, 0x8 ;  /* 0x000000000008781c */ /* 0x000fea0003f6f008 */
[----:B------:R-:W2:Y:S01]  /*66c0*/  @UP0 LDCU.64 UR4, c[0x0][0x888] ;  /* 0x00011100ff0407ac */ /* 0x000ea20008000a00 */
[----:B------:R-:W-:Y:S07]  /*66d0*/  @UP0 UIMAD UR6, UR52, UR6, URZ ;  /* 0x00000006340602a4 */ /* 0x000fee000f8e02ff */
[----:B------:R-:W-:Y:S01]  /*66e0*/  @!P3 PRMT R69, R0, 0x7610, R69 ;  /* 0x000076100045b816 */ /* 0x000fe20000000045 */
[----:B--2---:R-:W-:Y:S06]  /*66f0*/  @UP0 UIMAD.WIDE UR4, UR6, 0x4, UR4 ;  /* 0x00000004060408a5 */ /* 0x004fec000f8e0204 */
[----:B------:R-:W-:Y:S02]  /*6700*/  IMAD.U32 R4, RZ, RZ, UR4 ;  /* 0x00000004ff047e24 */ /* 0x000fe4000f8e00ff */
[----:B------:R-:W-:Y:S03]  /*6710*/  IMAD.U32 R5, RZ, RZ, UR5 ;  /* 0x00000005ff057e24 */ /* 0x000fe6000f8e00ff */
[----:B------:R-:W2:Y:S02]  /*6720*/  @!UP0 LDCU UR4, c[0x0][0x880] ;  /* 0x00011000ff0487ac */ /* 0x000ea40008000800 */
[----:B-1---5:R1:W5:Y:S02]  /*6730*/  @P3 LDG.E R27, desc[UR8][R4.64] ;  /* 0x00000008041b3981 */ /* 0x022364000c1e1900 */
[----:B-12---:R-:W-:Y:S02]  /*6740*/  @!P3 MOV R27, UR4 ;  /* 0x00000004001bbc02 */ /* 0x006fe40008000f00 */
.L_x_105:
[----:B------:R-:W-:Y:S05]  /*6750*/  @!P4 BRA `(.L_x_106) ;  /* 0x000000000024c947 */ /* 0x000fea0003800000 */
[----:B------:R-:W-:Y:S01]  /*6760*/  ISETP.NE.U32.AND P3, PT, R42, RZ, PT ;  /* 0x000000ff2a00720c */ /* 0x000fe20003f65070 */
[----:B------:R-:W1:Y:S03]  /*6770*/  LDCU.64 UR4, c[0x0][0x358] ;  /* 0x00006b00ff0477ac */ /* 0x000e660008000a00 */
[----:B------:R-:W-:Y:S11]  /*6780*/  ISETP.NE.AND.EX P3, PT, R43, RZ, PT, P3 ;  /* 0x000000ff2b00720c */ /* 0x000ff60003f65330 */
[----:B------:R-:W-:Y:S02]  /*6790*/  @!UPT UIADD3 URZ, UPT, UPT, URZ, URZ, URZ ;  /* 0x000000fffffff290 */ /* 0x000fe4000fffe0ff */
[----:B------:R-:W2:Y:S01]  /*67a0*/  @P3 LDC.64 R4, c[0x0][0x8a8] ;  /* 0x00022a00ff043b82 */ /* 0x000ea20000000a00 */
[----:B------:R-:W-:Y:S04]  /*67b0*/  @P3 IMAD R0, R60, UR52, RZ ;  /* 0x000000343c003c24 */ /* 0x000fe8000f8e02ff */
[----:B--2---:R-:W-:Y:S05]  /*67c0*/  @P3 IMAD.WIDE R4, R0, 0x4, R4 ;  /* 0x0000000400043825 */ /* 0x004fea00078e0204 */
[----:B-1---5:R1:W5:Y:S02]  /*67d0*/  @P3 LDG.E R24, desc[UR4][R4.64] ;  /* 0x0000000404183981 */ /* 0x022364000c1e1900 */
[----:B-1----:R-:W2:Y:S02]  /*67e0*/  @!P3 LDC R24, c[0x0][0x8a0] ;  /* 0x00022800ff18bb82 */ /* 0x002ea40000000800 */
.L_x_106:
[----:B-----5:R-:W-:Y:S01]  /*67f0*/  FSETP.NEU.AND P4, PT, R27, RZ, PT ;  /* 0x000000ff1b00720b */ /* 0x020fe20003f8d000 */
[----:B------:R-:W1:Y:S01]  /*6800*/  LDCU.64 UR10, c[0x0][0xa90] ;  /* 0x00015200ff0a77ac */ /* 0x000e620008000a00 */
[----:B------:R-:W-:Y:S01]  /*6810*/  SEL R5, RZ, 0xffffffff, P2 ;  /* 0xffffffffff057807 */ /* 0x000fe20001000000 */
[----:B------:R-:W-:Y:S01]  /*6820*/  BSSY B1, `(.L_x_107) ;  /* 0x000004f000017945 */ /* 0x000fe20003800000 */
[----:B------:R-:W-:Y:S01]  /*6830*/  @P1 LOP3.LUT P2, RZ, R69, 0xff, RZ, 0xc0, !PT ;  /* 0x000000ff45ff1812 */ /* 0x000fe2000784c0ff */
[----:B------:R-:W-:Y:S01]  /*6840*/  IMAD.MOV.U32 R90, RZ, RZ, 0x1 ;  /* 0x00000001ff5a7424 */ /* 0x000fe200078e00ff */
[----:B------:R-:W-:Y:S01]  /*6850*/  @P1 SEL R0, RZ, 0xffffffff, P4 ;  /* 0xffffffffff001807 */ /* 0x000fe20002000000 */
[----:B------:R-:W-:Y:S01]  /*6860*/  USHF.L.U32 UR8, UR51, 0x7, URZ ;  /* 0x0000000733087899 */ /* 0x000fe200080006ff */
[----:B------:R-:W-:Y:S01]  /*6870*/  LOP3.LUT R65, R65, 0x1, RZ, 0x3c, !PT ;  /* 0x0000000141417812 */ /* 0x000fe200078e3cff */
[----:B------:R-:W-:Y:S01]  /*6880*/  IMAD.IADD R25, R23, 0x1, R2 ;  /* 0x0000000117197824 */ /* 0x000fe200078e0202 */
[----:B------:R-:W-:Y:S01]  /*6890*/  @P0 SEL R0, R5, R0, !P2 ;  /* 0x0000000005000207 */ /* 0x000fe20005000000 */
[----:B------:R-:W-:Y:S01]  /*68a0*/  IMAD R87, R67, -0x10, R82 ;  /* 0xfffffff043577824 */ /* 0x000fe200078e0252 */
[----:B------:R-:W-:Y:S01]  /*68b0*/  LEA R88, R22, UR49, 0x3 ;  /* 0x0000003116587c11 */ /* 0x000fe2000f8e18ff */
[----:B------:R-:W-:Y:S01]  /*68c0*/  IMAD.U32 R84, RZ, RZ, UR8 ;  /* 0x00000008ff547e24 */ /* 0x000fe2000f8e00ff */
[----:B------:R-:W-:Y:S01]  /*68d0*/  @P1 LOP3.LUT R0, R0, 0x1, RZ, 0xc0, !PT ;  /* 0x0000000100001812 */ /* 0x000fe200078ec0ff */
[----:B------:R-:W-:Y:S01]  /*68e0*/  IMAD.MOV.U32 R89, RZ, RZ, RZ ;  /* 0x000000ffff597224 */ /* 0x000fe200078e00ff */
[----:B------:R-:W-:Y:S02]  /*68f0*/  SHF.L.U32 R3, R64, 0x1f, RZ ;  /* 0x0000001f40037819 */ /* 0x000fe400000006ff */
[----:B------:R-:W-:Y:S02]  /*6900*/  CS2R R46, SRZ ;  /* 0x00000000002e7805 */ /* 0x000fe4000001ff00 */
[----:B------:R-:W-:Y:S02]  /*6910*/  ISETP.NE.U32.OR P6, PT, R0, 0x1, !P1 ;  /* 0x000000010000780c */ /* 0x000fe40004fc5470 */
[----:B------:R-:W-:Y:S02]  /*6920*/  CS2R R44, SRZ ;  /* 0x00000000002c7805 */ /* 0x000fe4000001ff00 */
[----:B------:R-:W-:Y:S02]  /*6930*/  R2UR UR4, R75 ;  /* 0x000000004b0472ca */ /* 0x000fe400000e0000 */
[----:B------:R-:W-:Y:S02]  /*6940*/  CS2R R50, SRZ ;  /* 0x0000000000327805 */ /* 0x000fe4000001ff00 */
[----:B------:R-:W-:Y:S02]  /*6950*/  R2UR UR6, R74 ;  /* 0x000000004a0672ca */ /* 0x000fe400000e0000 */
[----:B------:R-:W-:Y:S02]  /*6960*/  CS2R R48, SRZ ;  /* 0x0000000000307805 */ /* 0x000fe4000001ff00 */
[----:B------:R-:W-:Y:S02]  /*6970*/  R2UR UR12, R76 ;  /* 0x000000004c0c72ca */ /* 0x000fe400000e0000 */
[----:B------:R-:W-:Y:S02]  /*6980*/  CS2R R54, SRZ ;  /* 0x0000000000367805 */ /* 0x000fe4000001ff00 */
[----:B------:R-:W-:Y:S02]  /*6990*/  R2UR UR9, R73 ;  /* 0x00000000490972ca */ /* 0x000fe400000e0000 */
[----:B------:R-:W-:Y:S02]  /*69a0*/  CS2R R52, SRZ ;  /* 0x0000000000347805 */ /* 0x000fe4000001ff00 */
[----:B------:R-:W-:Y:S02]  /*69b0*/  PLOP3.LUT P3, PT, PT, PT, UP1, 0x80, 0x8 ;  /* 0x000000000008781c */ /* 0x000fe40003f6f018 */
[----:B------:R-:W-:Y:S02]  /*69c0*/  CS2R R58, SRZ ;  /* 0x00000000003a7805 */ /* 0x000fe4000001ff00 */
[----:B------:R-:W-:Y:S02]  /*69d0*/  LOP3.LUT P5, R85, R69, 0xff, RZ, 0xc0, !PT ;  /* 0x000000ff45557812 */ /* 0x000fe400078ac0ff */
[----:B------:R-:W-:Y:S02]  /*69e0*/  CS2R R56, SRZ ;  /* 0x0000000000387805 */ /* 0x000fe4000001ff00 */
[----:B------:R-:W-:Y:S01]  /*69f0*/  @P6 SHF.L.U32 R6, R65, 0x1f, RZ ;  /* 0x0000001f41066819 */ /* 0x000fe200000006ff */
[----:B------:R-:W-:Y:S01]  /*6a00*/  UIMAD.WIDE.U32 UR4, UR8, UR4, URZ ;  /* 0x00000004080472a5 */ /* 0x000fe2000f8e00ff */
[----:B------:R-:W-:Y:S02]  /*6a10*/  SEL R0, RZ, 0xffffffff, P4 ;  /* 0xffffffffff007807 */ /* 0x000fe40002000000 */
[----:B------:R-:W3:Y:S01]  /*6a20*/  @P6 SYNCS.PHASECHK.TRANS64.TRYWAIT P1, [UR49+0x90], R6 ;  /* 0x00009006ff0065a7 */ /* 0x000ee20008021131 */
[----:B------:R-:W-:Y:S01]  /*6a30*/  UISETP.NE.AND UP0, UPT, UR12, 0x1, UPT ;  /* 0x000000010c00788c */ /* 0x000fe2000bf05270 */
[----:B------:R-:W-:Y:S02]  /*6a40*/  P2R R86, PR, RZ, 0x40 ;  /* 0x00000040ff567803 */ /* 0x000fe40000000000 */
[----:B------:R-:W-:Y:S01]  /*6a50*/  UMOV UR4, UR5 ;  /* 0x0000000500047c82 */ /* 0x000fe20008000000 */
[----:B------:R-:W-:Y:S01]  /*6a60*/  @P3 SEL R0, R5, R0, !P5 ;  /* 0x0000000005003207 */ /* 0x000fe20006800000 */
[----:B------:R-:W-:Y:S03]  /*6a70*/  USHF.R.U32.HI UR4, URZ, UR6, UR4 ;  /* 0x00000006ff047299 */ /* 0x000fe60008011604 */
[----:B------:R-:W-:Y:S01]  /*6a80*/  LOP3.LUT R0, R0, 0x1, RZ, 0xc0, !PT ;  /* 0x0000000100007812 */ /* 0x000fe200078ec0ff */
[----:B------:R-:W-:Y:S02]  /*6a90*/  USEL UR4, UR8, UR4, !UP0 ;  /* 0x0000000408047287 */ /* 0x000fe4000c000000 */
[----:B------:R-:W-:Y:S01]  /*6aa0*/  UISETP.NE.AND UP0, UPT, UR9, 0x1, UPT ;  /* 0x000000010900788c */ /* 0x000fe2000bf05270 */
[----:B------:R4:W2:Y:S03]  /*6ab0*/  SYNCS.PHASECHK.TRANS64.TRYWAIT P0, [R88+URZ+0xf0], R3 ;  /* 0x0000f003580075a7 */ /* 0x0008a600080011ff */
[----:B------:R-:W-:Y:S02]  /*6ac0*/  IMAD.U32 R83, RZ, RZ, UR4 ;  /* 0x00000004ff537e24 */ /* 0x000fe4000f8e00ff */
[----:B------:R-:W-:Y:S01]  /*6ad0*/  PLOP3.LUT P2, PT, PT, PT, UP0, 0x80, 0x8 ;  /* 0x000000000008781c */ /* 0x000fe20003f4f008 */
[----:B------:R-:W-:Y:S02]  /*6ae0*/  IMAD R5, RZ, RZ, -UR4 ;  /* 0x80000004ff057e24 */ /* 0x000fe4000f8e02ff */
[----:B------:R-:W-:Y:S02]  /*6af0*/  IMAD.U32 R81, RZ, RZ, UR4 ;  /* 0x00000004ff517e24 */ /* 0x000fe4000f8e00ff */
[----:B------:R-:W-:Y:S01]  /*6b00*/  IMAD R84, R5, UR12, R84 ;  /* 0x0000000c05547c24 */ /* 0x000fe2000f8e0254 */
[----:B---3--:R-:W-:Y:S01]  /*6b10*/  @P6 SEL R90, RZ, 0x1, !P1 ;  /* 0x00000001ff5a6807 */ /* 0x008fe20004800000 */
[----:B-1----:R-:W-:Y:S07]  /*6b20*/  UIMAD.WIDE.U32 UR6, UR4, UR10, URZ ;  /* 0x0000000a040672a5 */ /* 0x002fee000f8e00ff */
[----:B------:R-:W-:Y:S02]  /*6b30*/  UMOV UR5, UR7 ;  /* 0x0000000700057c82 */ /* 0x000fe40008000000 */
[----:B------:R-:W-:Y:S06]  /*6b40*/  USHF.R.U32.HI UR5, URZ, UR11, UR5 ;  /* 0x0000000bff057299 */ /* 0x000fec0008011605 */
[----:B------:R-:W-:Y:S02]  /*6b50*/  SEL R83, R83, UR5, !P2 ;  /* 0x0000000553537c07 */ /* 0x000fe4000d000000 */
[----:B------:R-:W-:Y:S03]  /*6b60*/  ISETP.NE.U32.AND P2, PT, R0, 0x1, PT ;  /* 0x000000010000780c */ /* 0x000fe60003f45070 */
[----:B------:R-:W-:Y:S01]  /*6b70*/  IMAD.MOV R4, RZ, RZ, -R83 ;  /* 0x000000ffff047224 */ /* 0x000fe200078e0a53 */
[----:B------:R-:W-:Y:S03]  /*6b80*/  P2R R91, PR, RZ, 0x4 ;  /* 0x00000004ff5b7803 */ /* 0x000fe60000000000 */
[----:B------:R-:W-:Y:S01]  /*6b90*/  IMAD R81, R4, UR9, R81 ;  /* 0x0000000904517c24 */ /* 0x000fe2000f8e0251 */
[----:B--2-4-:R-:W-:Y:S06]  /*6ba0*/  @!P6 BRA `(.L_x_108) ;  /* 0x000000000058e947 */ /* 0x014fec0003800000 */
[----:B------:R-:W-:Y:S01]  /*6bb0*/  IMAD.MOV.U32 R47, RZ, RZ, RZ ;  /* 0x000000ffff2f7224 */ /* 0x000fe200078e00ff */
[----:B------:R-:W-:Y:S01]  /*6bc0*/  ISETP.NE.AND P1, PT, R90, RZ, PT ;  /* 0x000000ff5a00720c */ /* 0x000fe20003f25270 */
[----:B------:R-:W-:Y:S01]  /*6bd0*/  BSSY B0, `(.L_x_109) ;  /* 0x000000c000007945 */ /* 0x000fe20003800000 */
[----:B------:R-:W-:Y:S02]  /*6be0*/  CS2R R58, SRZ ;  /* 0x00000000003a7805 */ /* 0x000fe4000001ff00 */
[----:B------:R-:W-:Y:S02]  /*6bf0*/  CS2R R56, SRZ ;  /* 0x0000000000387805 */ /* 0x000fe4000001ff00 */
[----:B------:R-:W-:Y:S02]  /*6c00*/  CS2R R54, SRZ ;  /* 0x0000000000367805 */ /* 0x000fe4000001ff00 */
[----:B------:R-:W-:Y:S02]  /*6c10*/  CS2R R52, SRZ ;  /* 0x0000000000347805 */ /* 0x000fe4000001ff00 */
[----:B------:R-:W-:Y:S02]  /*6c20*/  CS2R R50, SRZ ;  /* 0x0000000000327805 */ /* 0x000fe4000001ff00 */
[----:B------:R-:W-:Y:S02]  /*6c30*/  CS2R R48, SRZ ;  /* 0x0000000000307805 */ /* 0x000fe4000001ff00 */
[----:B------:R-:W-:Y:S01]  /*6c40*/  CS2R R44, SRZ ;  /* 0x00000000002c7805 */ /* 0x000fe2000001ff00 */
[----:B------:R-:W-:Y:S06]  /*6c50*/  @P1 BRA `(.L_x_110) ;  /* 0x00000000000c1947 */ /* 0x000fec0003800000 */
[----:B------:R-:W-:Y:S04]  /*6c60*/  SHF.L.U32 R5, R65, 0x1f, RZ ;  /* 0x0000001f41057819 */ /* 0x000fe800000006ff */
[----:B------:R-:W1:Y:S02]  /*6c70*/  SYNCS.PHASECHK.TRANS64.TRYWAIT P1, [UR49+0x90], R5 ;  /* 0x00009005ff0075a7 */ /* 0x000e640008021131 */
[----:B-1----:R-:W-:Y:S05]  /*6c80*/  @!P1 BRA `(.L_x_111) ;  /* 0x0000003000e89947 */ /* 0x002fea0003800000 */
.L_x_110:
[----:B------:R-:W-:Y:S05]  /*6c90*/  BSYNC B0 ;  /* 0x0000000000007941 */ /* 0x000fea0003800000 */
.L_x_109:
[----:B------:R-:W-:Y:S01]  /*6ca0*/  ISETP.NE.AND P1, PT, R91, RZ, PT ;  /* 0x000000ff5b00720c */ /* 0x000fe20003f25270 */
[----:B------:R-:W-:Y:S11]  /*6cb0*/  HFMA2 R89, -RZ, RZ, 0, 5.9604644775390625e-08 ;  /* 0x00000001ff597431 */ /* 0x000ff600000001ff */
[----:B------:R-:W-:Y:S01]  /*6cc0*/  @!UPT UIADD3 URZ, UPT, UPT, URZ, URZ, URZ ;  /* 0x000000fffffff290 */ /* 0x000fe2000fffe0ff */
[----:B------:R2:W3:Y:S04]  /*6cd0*/  @P1 LDS.128 R56, [R66] ;  /* 0x0000000042381984 */ /* 0x0004e80000000c00 */
[----:B------:R2:W4:Y:S04]  /*6ce0*/  @P1 LDS.128 R52, [R82+0x10] ;  /* 0x0000100052341984 */ /* 0x0005280000000c00 */
[----:B------:R2:W1:Y:S04]  /*6cf0*/  @P1 LDS.128 R48, [R80+0x20] ;  /* 0x0000200050301984 */ /* 0x0004680000000c00 */
[----:B------:R2:W1:Y:S02]  /*6d00*/  @P1 LDS.128 R44, [R87+0x30] ;  /* 0x00003000572c1984 */ /* 0x0004640000000c00 */
.L_x_108:
[----:B------:R-:W-:Y:S05]  /*6d10*/  BSYNC B1 ;  /* 0x0000000000017941 */ /* 0x000fea0003800000 */
.L_x_107:
[----:B-1----:R-:W-:Y:S04]  /*6d20*/  SHF.R.U32.HI R5, RZ, 0x15, R25 ;  /* 0x00000015ff057819 */ /* 0x002fe80000011619 */
[----:B------:R-:W-:Y:S01]  /*6d30*/  LOP3.LUT P1, RZ, R5, 0x3, R70, 0x48, !PT ;  /* 0x0000000305ff7812 */ /* 0x000fe20007824846 */
[----:B------:R-:W-:Y:S01]  /*6d40*/  @!UPT UIADD3 URZ, UPT, UPT, URZ, URZ, URZ ;  /* 0x000000fffffff290 */ /* 0x000fe2000fffe0ff */
[----:B------:R-:W-:Y:S11]  /*6d50*/  @P0 BRA `(.L_x_112) ;  /* 0x0000000000080947 */ /* 0x000ff60003800000 */
[----:B------:R-:W1:Y:S02]  /*6d60*/  SYNCS.PHASECHK.TRANS64.TRYWAIT P0, [R88+URZ+0xf0], R3 ;  /* 0x0000f003580075a7 */ /* 0x000e6400080011ff */
[----:B-1----:R-:W-:Y:S05]  /*6d70*/  @!P0 BRA `(.L_x_113) ;  /* 0x0000003000c48947 */ /* 0x002fea0003800000 */
.L_x_112:
[----:B------:R-:W-:Y:S05]  /*6d80*/  @!P1 BRA `(.L_x_114) ;  /* 0x0000000000409947 */ /* 0x000fea0003800000 */
[----:B------:R-:W1:Y:S01]  /*6d90*/  LDCU.64 UR8, c[0x4][0x70] ;  /* 0x01000e00ff0877ac */ /* 0x000e620008000a00 */
[----:B------:R-:W-:Y:S01]  /*6da0*/  MOV R3, 0x0 ;  /* 0x0000000000037802 */ /* 0x000fe20000000f00 */
[----:B------:R-:W-:Y:S02]  /*6db0*/  HFMA2 R12, -RZ, RZ, 0, 5.9604644775390625e-08 ;  /* 0x00000001ff0c7431 */ /* 0x000fe400000001ff */
[----:B------:R-:W-:Y:S02]  /*6dc0*/  IMAD.MOV.U32 R8, RZ, RZ, 0x192 ;  /* 0x00000192ff087424 */ /* 0x000fe400078e00ff */
[----:B------:R-:W-:Y:S01]  /*6dd0*/  IMAD.MOV.U32 R13, RZ, RZ, RZ ;  /* 0x000000ffff0d7224 */ /* 0x000fe200078e00ff */
[----:B------:R-:W5:Y:S01]  /*6de0*/  LDCU.64 UR6, c[0x4][0x78] ;  /* 0x01000f00ff0677ac */ /* 0x000f620008000a00 */
[----:B------:R-:W2:Y:S01]  /*6df0*/  LDC.64 R2, c[0x4][R3] ;  /* 0x0100000003027b82 */ /* 0x000ea20000000a00 */
[----:B------:R-:W3:Y:S01]  /*6e00*/  LDCU.64 UR4, c[0x4][0x10] ;  /* 0x01000200ff0477ac */ /* 0x000ee20008000a00 */
[----:B-1----:R-:W-:Y:S01]  /*6e10*/  MOV R5, UR9 ;  /* 0x0000000900057c02 */ /* 0x002fe20008000f00 */
[----:B------:R-:W-:Y:S01]  /*6e20*/  IMAD.U32 R4, RZ, RZ, UR8 ;  /* 0x00000008ff047e24 */ /* 0x000fe2000f8e00ff */
[----:B-----5:R-:W-:Y:S01]  /*6e30*/  MOV R7, UR7 ;  /* 0x0000000700077c02 */ /* 0x020fe20008000f00 */
[----:B------:R-:W-:Y:S01]  /*6e40*/  IMAD.U32 R6, RZ, RZ, UR6 ;  /* 0x00000006ff067e24 */ /* 0x000fe2000f8e00ff */
[----:B---3--:R-:W-:Y:S01]  /*6e50*/  MOV R11, UR5 ;  /* 0x00000005000b7c02 */ /* 0x008fe20008000f00 */
[----:B------:R-:W-:Y:S02]  /*6e60*/  IMAD.U32 R10, RZ, RZ, UR4 ;  /* 0x00000004ff0a7e24 */ /* 0x000fe4000f8e00ff */
[----:B------:R-:W-:Y:S07]  /*6e70*/  LEPC R20, `(.L_x_114) ;  /* 0x000000001014794e */ /* 0x000fee0000000000 */
[----:B--2-4-:R-:W-:Y:S05]  /*6e80*/  CALL.ABS.NOINC R2 ;  /* 0x0000000002007343 */ /* 0x014fea0003c00000 */
.L_x_114:
[----:B---3--:R-:W-:Y:S01]  /*6e90*/  LOP3.LUT R20, R56, 0xffffe000, RZ, 0xc0, !PT ;  /* 0xffffe00038147812 */ /* 0x008fe200078ec0ff */
[----:B------:R-:W-:Y:S05]  /*6ea0*/  WARPSYNC.ALL ;  /* 0x0000000000007948 */ /* 0x000fea0003800000 */
[----:B------:R-:W-:Y:S01]  /*6eb0*/  R2UR UR4, R25 ;  /* 0x00000000190472ca */ /* 0x000fe200000e0000 */
[----:B------:R-:W-:Y:S01]  /*6ec0*/  BSSY.RECONVERGENT B0, `(.L_x_115) ;  /* 0x000005a000007945 */ /* 0x000fe20003800200 */
[----:B------:R-:W-:Y:S02]  /*6ed0*/  LOP3.LUT R21, R57, 0xffffe000, RZ, 0xc0, !PT ;  /* 0xffffe00039157812 */ /* 0x000fe400078ec0ff */
[----:B------:R-:W-:Y:S02]  /*6ee0*/  LOP3.LUT R26, R58, 0xffffe000, RZ, 0xc0, !PT ;  /* 0xffffe0003a1a7812 */ /* 0x000fe400078ec0ff */
[----:B----4-:R-:W-:Y:S02]  /*6ef0*/  LOP3.LUT R33, R52, 0xffffe000, RZ, 0xc0, !PT ;  /* 0xffffe00034217812 */ /* 0x010fe400078ec0ff */
[----:B------:R-:W-:Y:S05]  /*6f00*/  ISETP.NE.AND P0, PT, R68, RZ, PT ;  /* 0x000000ff4400720c */ /* 0x000fea0003f05270 */
[----:B------:R-:W1:Y:S02]  /*6f10*/  LDTM.x16 R4, tmem[UR4] ;  /* 0x00000004000479ee */ /* 0x000e640008240000 */
[C---:B-1----:R-:W-:Y:S01]  /*6f20*/  FMUL R0, R24.reuse, R4 ;  /* 0x0000000418007220 */ /* 0x042fe20000400000 */
[C---:B------:R-:W-:Y:S01]  /*6f30*/  FMUL R2, R24.reuse, R5 ;  /* 0x0000000518027220 */ /* 0x040fe20000400000 */
[C---:B------:R-:W-:Y:S01]  /*6f40*/  FMUL R3, R24.reuse, R6 ;  /* 0x0000000618037220 */ /* 0x040fe20000400000 */
[----:B------:R-:W-:Y:S01]  /*6f50*/  FMUL R7, R24, R7 ;  /* 0x0000000718077220 */ /* 0x000fe20000400000 */
[----:B------:R-:W-:Y:S01]  /*6f60*/  FFMA R28, R27, R20, R0 ;  /* 0x000000141b1c7223 */ /* 0x000fe20000000000 */
[----:B------:R-:W-:Y:S01]  /*6f70*/  LOP3.LUT R20, R59, 0xffffe000, RZ, 0xc0, !PT ;  /* 0xffffe0003b147812 */ /* 0x000fe200078ec0ff */
[C---:B------:R-:W-:Y:S01]  /*6f80*/  FFMA R29, R27.reuse, R21, R2 ;  /* 0x000000151b1d7223 */ /* 0x040fe20000000002 */
[----:B------:R-:W-:Y:S01]  /*6f90*/  LOP3.LUT R21, R54, 0xffffe000, RZ, 0xc0, !PT ;  /* 0xffffe00036157812 */ /* 0x000fe200078ec0ff */
[----:B------:R-:W-:Y:S01]  /*6fa0*/  FFMA R30, R27, R26, R3 ;  /* 0x0000001a1b1e7223 */ /* 0x000fe20000000003 */
[----:B------:R-:W-:Y:S01]  /*6fb0*/  LOP3.LUT R26, R53, 0xffffe000, RZ, 0xc0, !PT ;  /* 0xffffe000351a7812 */ /* 0x000fe200078ec0ff */
[----:B------:R-:W-:Y:S01]  /*6fc0*/  FFMA R31, R27, R20, R7 ;  /* 0x000000141b1f7223 */ /* 0x000fe20000000007 */
[----:B------:R-:W-:Y:S01]  /*6fd0*/  LOP3.LUT R20, R55, 0xffffe000, RZ, 0xc0, !PT ;  /* 0xffffe00037147812 */ /* 0x000fe200078ec0ff */
[C---:B------:R-:W-:Y:S01]  /*6fe0*/  FMUL R4, R24.reuse, R8 ;  /* 0x0000000818047220 */ /* 0x040fe20000400000 */
[----:B------:R-:W-:Y:S01]  /*6ff0*/  F2FP.TF32.F32.PACK_B R28, R28 ;  /* 0x0000001cff1c723e */ /* 0x000fe200024050ff */
[C---:B------:R-:W-:Y:S01]  /*7000*/  FMUL R5, R24.reuse, R9 ;  /* 0x0000000918057220 */ /* 0x040fe20000400000 */
[----:B------:R-:W-:Y:S01]  /*7010*/  F2FP.TF32.F32.PACK_B R29, R29 ;  /* 0x0000001dff1d723e */ /* 0x000fe200024050ff */
[C---:B------:R-:W-:Y:S01]  /*7020*/  FMUL R6, R24.reuse, R10 ;  /* 0x0000000a18067220 */ /* 0x040fe20000400000 */
[----:B------:R-:W-:Y:S01]  /*7030*/  FMUL R11, R24, R11 ;  /* 0x0000000b180b7220 */ /* 0x000fe20000400000 */
[----:B------:R-:W-:Y:S01]  /*7040*/  F2FP.TF32.F32.PACK_B R30, R30 ;  /* 0x0000001eff1e723e */ /* 0x000fe200024050ff */
[C---:B------:R-:W-:Y:S01]  /*7050*/  FFMA R4, R27.reuse, R33, R4 ;  /* 0x000000211b047223 */ /* 0x040fe20000000004 */
[----:B------:R-:W-:Y:S01]  /*7060*/  F2FP.TF32.F32.PACK_B R31, R31 ;  /* 0x0000001fff1f723e */ /* 0x000fe200024050ff */
[C---:B------:R-:W-:Y:S01]  /*7070*/  FFMA R5, R27.reuse, R26, R5 ;  /* 0x0000001a1b057223 */ /* 0x040fe20000000005 */
[C---:B------:R-:W-:Y:S01]  /*7080*/  FFMA R6, R27.reuse, R21, R6 ;  /* 0x000000151b067223 */ /* 0x040fe20000000006 */
[----:B------:R-:W-:Y:S01]  /*7090*/  FFMA R7, R27, R20, R11 ;  /* 0x000000141b077223 */ /* 0x000fe2000000000b */
[----:B------:R-:W-:Y:S01]  /*70a0*/  LOP3.LUT R33, R48, 0xffffe000, RZ, 0xc0, !PT ;  /* 0xffffe00030217812 */ /* 0x000fe200078ec0ff */
[----:B------:R1:W-:Y:S01]  /*70b0*/  STS.128 [R66], R28 ;  /* 0x0000001c42007388 */ /* 0x0003e20000000c00 */
[----:B------:R-:W-:Y:S01]  /*70c0*/  LOP3.LUT R26, R49, 0xffffe000, RZ, 0xc0, !PT ;  /* 0xffffe000311a7812 */ /* 0x000fe200078ec0ff */
[C---:B------:R-:W-:Y:S01]  /*70d0*/  FMUL R8, R24.reuse, R12 ;  /* 0x0000000c18087220 */ /* 0x040fe20000400000 */
[----:B------:R-:W-:Y:S01]  /*70e0*/  FMUL R9, R24, R13 ;  /* 0x0000000d18097220 */ /* 0x000fe20000400000 */
[----:B------:R-:W-:Y:S01]  /*70f0*/  LOP3.LUT R21, R50, 0xffffe000, RZ, 0xc0, !PT ;  /* 0xffffe00032157812 */ /* 0x000fe200078ec0ff */
[C---:B------:R-:W-:Y:S01]  /*7100*/  FMUL R10, R24.reuse, R14 ;  /* 0x0000000e180a7220 */ /* 0x040fe20000400000 */
[----:B------:R-:W-:Y:S01]  /*7110*/  LOP3.LUT R20, R51, 0xffffe000, RZ, 0xc0, !PT ;  /* 0xffffe00033147812 */ /* 0x000fe200078ec0ff */
[----:B------:R-:W-:Y:S01]  /*7120*/  FMUL R15, R24, R15 ;  /* 0x0000000f180f7220 */ /* 0x000fe20000400000 */
[----:B------:R-:W-:Y:S01]  /*7130*/  F2FP.TF32.F32.PACK_B R4, R4 ;  /* 0x00000004ff04723e */ /* 0x000fe200024050ff */
[C---:B------:R-:W-:Y:S01]  /*7140*/  FFMA R8, R27.reuse, R33, R8 ;  /* 0x000000211b087223 */ /* 0x040fe20000000008 */
[----:B------:R-:W-:Y:S01]  /*7150*/  F2FP.TF32.F32.PACK_B R5, R5 ;  /* 0x00000005ff05723e */ /* 0x000fe200024050ff */
[C---:B------:R-:W-:Y:S01]  /*7160*/  FFMA R9, R27.reuse, R26, R9 ;  /* 0x0000001a1b097223 */ /* 0x040fe20000000009 */
[----:B------:R-:W-:Y:S01]  /*7170*/  F2FP.TF32.F32.PACK_B R6, R6 ;  /* 0x00000006ff06723e */ /* 0x000fe200024050ff */
[C---:B------:R-:W-:Y:S01]  /*7180*/  FFMA R10, R27.reuse, R21, R10 ;  /* 0x000000151b0a7223 */ /* 0x040fe2000000000a */
[----:B------:R-:W-:Y:S01]  /*7190*/  F2FP.TF32.F32.PACK_B R7, R7 ;  /* 0x00000007ff07723e */ /* 0x000fe200024050ff */
[----:B------:R-:W-:Y:S01]  /*71a0*/  FFMA R11, R27, R20, R15 ;  /* 0x000000141b0b7223 */ /* 0x000fe2000000000f */
[----:B------:R-:W-:Y:S01]  /*71b0*/  LOP3.LUT R33, R44, 0xffffe000, RZ, 0xc0, !PT ;  /* 0xffffe0002c217812 */ /* 0x000fe200078ec0ff */
[C---:B------:R-:W-:Y:S01]  /*71c0*/  FMUL R12, R24.reuse, R16 ;  /* 0x00000010180c7220 */ /* 0x040fe20000400000 */
[----:B------:R-:W-:Y:S01]  /*71d0*/  LOP3.LUT R26, R45, 0xffffe000, RZ, 0xc0, !PT ;  /* 0xffffe0002d1a7812 */ /* 0x000fe200078ec0ff */
[----:B------:R1:W-:Y:S01]  /*71e0*/  STS.128 [R82+0x10], R4 ;  /* 0x0000100452007388 */ /* 0x0003e20000000c00 */
        /* <DEDUP_REMOVED lines=13> */
[----:B------:R-:W-:Y:S02]  /*72c0*/  F2FP.TF32.F32.PACK_B R12, R12 ;  /* 0x0000000cff0c723e */ /* 0x000fe400024050ff */
[----:B------:R-:W-:Y:S01]  /*72d0*/  F2FP.TF32.F32.PACK_B R13, R13 ;  /* 0x0000000dff0d723e */ /* 0x000fe200024050ff */
[----:B------:R1:W-:Y:S01]  /*72e0*/  STS.128 [R80+0x20], R8 ;  /* 0x0000200850007388 */ /* 0x0003e20000000c00 */
[----:B------:R-:W-:Y:S02]  /*72f0*/  F2FP.TF32.F32.PACK_B R14, R14 ;  /* 0x0000000eff0e723e */ /* 0x000fe400024050ff */
[----:B------:R-:W-:Y:S05]  /*7300*/  F2FP.TF32.F32.PACK_B R15, R15 ;  /* 0x0000000fff0f723e */ /* 0x000fea00024050ff */
[----:B------:R1:W-:Y:S01]  /*7310*/  STS.128 [R87+0x30], R12 ;  /* 0x0000300c57007388 */ /* 0x0003e20000000c00 */
[----:B------:R-:W-:Y:S01]  /*7320*/  @!PT LDS RZ, [RZ] ;  /* 0x00000000fffff984 */ /* 0x000fe20000000800 */
[----:B------:R-:W-:Y:S01]  /*7330*/  @!PT LDS RZ, [RZ] ;  /* 0x00000000fffff984 */ /* 0x000fe20000000800 */
[----:B------:R-:W-:Y:S01]  /*7340*/  @!PT LDS RZ, [RZ] ;  /* 0x00000000fffff984 */ /* 0x000fe20000000800 */
[----:B------:R-:W-:Y:S01]  /*7350*/  @!PT LDS RZ, [RZ] ;  /* 0x00000000fffff984 */ /* 0x000fe20000000800 */
[----:B------:R3:W-:Y:S07]  /*7360*/  MEMBAR.ALL.CTA ;  /* 0x0000000000007992 */ /* 0x0007ee0000008000 */
[----:B---3--:R-:W3:Y:S02]  /*7370*/  FENCE.VIEW.ASYNC.S ;  /* 0x00000000000073c6 */ /* 0x008ee40000000000 */
[----:B---3--:R-:W-:Y:S06]  /*7380*/  BAR.SYNC.DEFER_BLOCKING 0x1, 0x80 ;  /* 0x0042000000007b1d */ /* 0x008fec0000010000 */
[----:B------:R-:W-:Y:S05]  /*7390*/  @P0 BRA `(.L_x_116) ;  /* 0x0000000000300947 */ /* 0x000fea0003800000 */
[----:B------:R-:W3:Y:S01]  /*73a0*/  LDCU.64 UR6, c[0x0][0x348] ;  /* 0x00006900ff0677ac */ /* 0x000ee20008000a00 */
[----:B------:R-:W-:Y:S02]  /*73b0*/  R2UR UR42, R84 ;  /* 0x00000000542a72ca */ /* 0x000fe400000e0000 */
[----:B------:R-:W-:Y:S01]  /*73c0*/  R2UR UR43, R81 ;  /* 0x00000000512b72ca */ /* 0x000fe200000e0000 */
[----:B------:R-:W-:Y:S01]  /*73d0*/  UIADD3 UR4, UPT, UPT, UR49, 0x200, URZ ;  /* 0x0000020031047890 */ /* 0x000fe2000fffe0ff */
[----:B------:R-:W-:Y:S05]  /*73e0*/  R2UR UR44, R83 ;  /* 0x00000000532c72ca */ /* 0x000fea00000e0000 */
[----:B------:R-:W-:Y:S05]  /*73f0*/  IMAD.U32 R62, RZ, RZ, UR4 ;  /* 0x00000004ff3e7e24 */ /* 0x000fea000f8e00ff */
[----:B------:R-:W-:Y:S01]  /*7400*/  R2UR UR40, R62 ;  /* 0x000000003e2872ca */ /* 0x000fe200000e0000 */
[----:B---3--:R-:W-:Y:S04]  /*7410*/  UIADD3 UR4, UP0, UPT, UR6, 0x680, URZ ;  /* 0x0000068006047890 */ /* 0x008fe8000ff1e0ff */
[----:B------:R-:W-:Y:S09]  /*7420*/  UIADD3.X UR5, UPT, UPT, URZ, UR7, URZ, UP0, !UPT ;  /* 0x00000007ff057290 */ /* 0x000ff200087fe4ff */
[----:B------:R3:W-:Y:S01]  /*7430*/  UTMASTG.4D.IM2COL [UR40], [UR4] ;  /* 0x00000028040073b5 */ /* 0x0007e20008058000 */
[----:B------:R0:W-:Y:S01]  /*7440*/  UTMACMDFLUSH ;  /* 0x00000000000079b7 */ /* 0x0001e20000000000 */
[----:B---3--:R-:W-:Y:S04]  /*7450*/  DEPBAR.LE SB0, 0x1 ;  /* 0x000080400000791a */ /* 0x008fe80000000000 */
.L_x_116:
[----:B------:R-:W-:Y:S05]  /*7460*/  BSYNC.RECONVERGENT B0 ;  /* 0x0000000000007941 */ /* 0x000fea0003800200 */
.L_x_115:
[----:B------:R-:W-:Y:S01]  /*7470*/  BAR.SYNC.DEFER_BLOCKING 0x1, 0x80 ;  /* 0x0042000000007b1d */ /* 0x000fe20000010000 */
[----:B------:R-:W-:Y:S01]  /*7480*/  ISETP.NE.AND P1, PT, R86, RZ, PT ;  /* 0x000000ff5600720c */ /* 0x000fe20003f25270 */
[----:B------:R-:W-:Y:S01]  /*7490*/  UISETP.NE.AND UP0, UPT, UR53, URZ, UPT ;  /* 0x000000ff3500728c */ /* 0x000fe2000bf05270 */
[----:B------:R-:W-:Y:S11]  /*74a0*/  LEA R3, R89, UR49, 0x3 ;  /* 0x0000003159037c11 */ /* 0x000ff6000f8e18ff */
[----:B-1----:R-:W-:Y:S01]  /*74b0*/  @P1 SHF.L.U32 R4, R65, 0x1f, RZ ;  /* 0x0000001f41041819 */ /* 0x002fe200000006ff */
[----:B------:R-:W-:Y:S06]  /*74c0*/  BRA.U !UP0, `(.L_x_117) ;  /* 0x0000000108247547 */ /* 0x000fec000b800000 */
[----:B------:R-:W1:Y:S01]  /*74d0*/  S2R R0, SR_CgaCtaId ;  /* 0x0000000000007919 */ /* 0x000e620000008800 */
[----:B------:R-:W-:Y:S01]  /*74e0*/  IMAD.U32 R2, RZ, RZ, UR50 ;  /* 0x00000032ff027e24 */ /* 0x000fe2000f8e00ff */
[----:B------:R-:W-:Y:S04]  /*74f0*/  UIADD3 UR4, UPT, UPT, UR50, 0x1, URZ ;  /* 0x0000000132047890 */ /* 0x000fe8000fffe0ff */
[----:B------:R-:W-:Y:S01]  /*7500*/  @P1 LEA R2, R2, UR49, 0x3 ;  /* 0x0000003102021c11 */ /* 0x000fe2000f8e18ff */
[----:B------:R-:W-:Y:S04]  /*7510*/  UISETP.NE.AND UP0, UPT, UR4, 0x4, UPT ;  /* 0x000000040400788c */ /* 0x000fe8000bf05270 */
[----:B------:R-:W-:Y:S01]  /*7520*/  @P1 VIADD R5, R2, 0xb0 ;  /* 0x000000b002051836 */ /* 0x000fe20000000000 */
[----:B------:R-:W-:Y:S04]  /*7530*/  USEL UR50, UR4, URZ, UP0 ;  /* 0x000000ff04327287 */ /* 0x000fe80008000000 */
[----:B-1----:R-:W-:Y:S04]  /*7540*/  @P1 PRMT R0, R0, 0x654, R5 ;  /* 0x0000065400001816 */ /* 0x002fe80000000005 */
[----:B------:R1:W-:Y:S04]  /*7550*/  @P1 SYNCS.ARRIVE.TRANS64.RED.A1T0 RZ, [R0+URZ], RZ ;  /* 0x000000ff00ff19a7 */ /* 0x0003e800081004ff */
.L_x_117:
[----:B------:R-:W3:Y:S01]  /*7560*/  @P1 SYNCS.PHASECHK.TRANS64.TRYWAIT P0, [R3+URZ+0x90], R4 ;  /* 0x00009004030015a7 */ /* 0x000ee200080011ff */
[----:B------:R-:W-:Y:S01]  /*7570*/  BSSY B1, `(.L_x_118) ;  /* 0x0000016000017945 */ /* 0x000fe20003800000 */
[----:B---3--:R-:W-:Y:S03]  /*7580*/  @P1 SEL R90, RZ, 0x1, !P0 ;  /* 0x00000001ff5a1807 */ /* 0x008fe60004000000 */
[----:B------:R-:W-:Y:S05]  /*7590*/  @!P1 BRA `(.L_x_119) ;  /* 0x00000000004c9947 */ /* 0x000fea0003800000 */
[----:B------:R-:W-:Y:S01]  /*75a0*/  ISETP.NE.AND P0, PT, R90, RZ, PT ;  /* 0x000000ff5a00720c */ /* 0x000fe20003f05270 */
[----:B------:R-:W-:Y:S01]  /*75b0*/  BSSY B0, `(.L_x_120) ;  /* 0x000000b000007945 */ /* 0x000fe20003800000 */
[----:B------:R-:W-:Y:S11]  /*75c0*/  ISETP.NE.AND P1, PT, R91, RZ, PT ;  /* 0x000000ff5b00720c */ /* 0x000ff60003f25270 */
[----:B------:R-:W-:Y:S02]  /*75d0*/  @!UPT UIADD3 URZ, UPT, UPT, URZ, URZ, URZ ;  /* 0x000000fffffff290 */ /* 0x000fe4000fffe0ff */
[C---:B------:R-:W-:Y:S01]  /*75e0*/  @P1 IMAD R6, R89.reuse, 0x2000, R66 ;  /* 0x0000200059061824 */ /* 0x040fe200078e0242 */
[C---:B------:R-:W-:Y:S01]  /*75f0*/  @P1 LEA R4, R89.reuse, R80, 0xd ;  /* 0x0000005059041211 */ /* 0x040fe200078e68ff */
[C---:B------:R-:W-:Y:S02]  /*7600*/  @P1 IMAD R5, R89.reuse, 0x2000, R82 ;  /* 0x0000200059051824 */ /* 0x040fe400078e0252 */
[----:B------:R-:W-:Y:S01]  /*7610*/  @P1 IMAD R2, R89, 0x2000, R87 ;  /* 0x0000200059021824 */ /* 0x000fe200078e0257 */
[----:B------:R-:W-:Y:S06]  /*7620*/  @P0 BRA `(.L_x_121) ;  /* 0x00000000000c0947 */ /* 0x000fec0003800000 */
[----:B-1----:R-:W-:Y:S04]  /*7630*/  SHF.L.U32 R0, R65, 0x1f, RZ ;  /* 0x0000001f41007819 */ /* 0x002fe800000006ff */
[----:B------:R-:W1:Y:S02]  /*7640*/  SYNCS.PHASECHK.TRANS64.TRYWAIT P0, [R3+URZ+0x90], R0 ;  /* 0x00009000030075a7 */ /* 0x000e6400080011ff */
[----:B-1----:R-:W-:Y:S05]  /*7650*/  @!P0 BRA `(.L_x_122) ;  /* 0x0000002800a08947 */ /* 0x002fea0003800000 */
.L_x_121:
[----:B------:R-:W-:Y:S05]  /*7660*/  BSYNC B0 ;  /* 0x0000000000007941 */ /* 0x000fea0003800000 */
.L_x_120:
[----:B------:R-:W-:Y:S02]  /*7670*/  ISETP.NE.AND P0, PT, R91, RZ, PT ;  /* 0x000000ff5b00720c */ /* 0x000fe40003f05270 */
[----:B------:R-:W-:Y:S11]  /*7680*/  IADD3 R89, PT, PT, R89, 0x1, RZ ;  /* 0x0000000159597810 */ /* 0x000ff60007ffe0ff */
[----:B------:R3:W4:Y:S04]  /*7690*/  @P0 LDS.128 R56, [R6] ;  /* 0x0000000006380984 */ /* 0x0007280000000c00 */
[----:B------:R3:W1:Y:S04]  /*76a0*/  @P0 LDS.128 R52, [R5+0x10] ;  /* 0x0000100005340984 */ /* 0x0006680000000c00 */
[----:B------:R3:W1:Y:S04]  /*76b0*/  @P0 LDS.128 R48, [R4+0x20] ;  /* 0x0000200004300984 */ /* 0x0006680000000c00 */
[----:B------:R3:W1:Y:S02]  /*76c0*/  @P0 LDS.128 R44, [R2+0x30] ;  /* 0x00003000022c0984 */ /* 0x0006640000000c00 */
.L_x_119:
[----:B------:R-:W-:Y:S05]  /*76d0*/  BSYNC B1 ;  /* 0x0000000000017941 */ /* 0x000fea0003800000 */
.L_x_118:
[----:B-1----:R-:W-:Y:S05]  /*76e0*/  VIADD R3, R25, 0x10 ;  /* 0x0000001019037836 */ /* 0x002fea0000000000 */
[----:B------:R-:W-:Y:S04]  /*76f0*/  SHF.R.U32.HI R3, RZ, 0x15, R3 ;  /* 0x00000015ff037819 */ /* 0x000fe80000011603 */
[----:B------:R-:W-:Y:S11]  /*7700*/  LOP3.LUT P0, RZ, R3, 0x3, R70, 0x48, !PT ;  /* 0x0000000303ff7812 */ /* 0x000ff60007804846 */
[----:B------:R-:W-:Y:S02]  /*7710*/  @!UPT UIADD3 URZ, UPT, UPT, URZ, URZ, URZ ;  /* 0x000000fffffff290 */ /* 0x000fe4000fffe0ff */
[----:B------:R-:W-:Y:S05]  /*7720*/  @!P0 BRA `(.L_x_123) ;  /* 0x0000000000408947 */ /* 0x000fea0003800000 */
[----:B------:R-:W1:Y:S01]  /*7730*/  LDCU.64 UR8, c[0x4][0x70] ;  /* 0x01000e00ff0877ac */ /* 0x000e620008000a00 */
[----:B------:R-:W-:Y:S01]  /*7740*/  MOV R3, 0x0 ;  /* 0x0000000000037802 */ /* 0x000fe20000000f00 */
[----:B------:R-:W-:Y:S02]  /*7750*/  HFMA2 R12, -RZ, RZ, 0, 5.9604644775390625e-08 ;  /* 0x00000001ff0c7431 */ /* 0x000fe400000001ff */
[----:B------:R-:W-:Y:S02]  /*7760*/  IMAD.MOV.U32 R8, RZ, RZ, 0x192 ;  /* 0x00000192ff087424 */ /* 0x000fe400078e00ff */
[----:B------:R-:W-:Y:S01]  /*7770*/  IMAD.MOV.U32 R13, RZ, RZ, RZ ;  /* 0x000000ffff0d7224 */ /* 0x000fe200078e00ff */
[----:B------:R-:W5:Y:S01]  /*7780*/  LDCU.64 UR6, c[0x4][0x78] ;  /* 0x01000f00ff0677ac */ /* 0x000f620008000a00 */
[----:B---3--:R-:W3:Y:S01]  /*7790*/  LDC.64 R2, c[0x4][R3] ;  /* 0x0100000003027b82 */ /* 0x008ee20000000a00 */
[----:B------:R-:W2:Y:S01]  /*77a0*/  LDCU.64 UR4, c[0x4][0x10] ;  /* 0x01000200ff0477ac */ /* 0x000ea20008000a00 */
[----:B-1----:R-:W-:Y:S01]  /*77b0*/  MOV R5, UR9 ;  /* 0x0000000900057c02 */ /* 0x002fe20008000f00 */
[----:B------:R-:W-:Y:S01]  /*77c0*/  IMAD.U32 R4, RZ, RZ, UR8 ;  /* 0x00000008ff047e24 */ /* 0x000fe2000f8e00ff */
[----:B-----5:R-:W-:Y:S01]  /*77d0*/  MOV R7, UR7 ;  /* 0x0000000700077c02 */ /* 0x020fe20008000f00 */
[----:B------:R-:W-:Y:S01]  /*77e0*/  IMAD.U32 R6, RZ, RZ, UR6 ;  /* 0x00000006ff067e24 */ /* 0x000fe2000f8e00ff */
[----:B--2---:R-:W-:Y:S01]  /*77f0*/  MOV R11, UR5 ;  /* 0x00000005000b7c02 */ /* 0x004fe20008000f00 */
[----:B------:R-:W-:Y:S02]  /*7800*/  IMAD.U32 R10, RZ, RZ, UR4 ;  /* 0x00000004ff0a7e24 */ /* 0x000fe4000f8e00ff */
[----:B------:R-:W-:Y:S07]  /*7810*/  LEPC R20, `(.L_x_123) ;  /* 0x000000001014794e */ /* 0x000fee0000000000 */
[----:B---34-:R-:W-:Y:S05]  /*7820*/  CALL.ABS.NOINC R2 ;  /* 0x0000000002007343 */ /* 0x018fea0003c00000 */
.L_x_123:
[----:B----4-:R-:W-:Y:S01]  /*7830*/  LOP3.LUT R20, R56, 0xffffe000, RZ, 0xc0, !PT ;  /* 0xffffe00038147812 */ /* 0x010fe200078ec0ff */
[----:B------:R-:W-:Y:S05]  /*7840*/  WARPSYNC.ALL ;  /* 0x0000000000007948 */ /* 0x000fea0003800000 */
[----:B------:R-:W-:Y:S01]  /*7850*/  R2UR UR4, R25 ;  /* 0x00000000190472ca */ /* 0x000fe200000e0000 */
[----:B------:R-:W1:Y:S01]  /*7860*/  S2R R92, SR_CgaCtaId ;  /* 0x00000000005c7919 */ /* 0x000e620000008800 */
[----:B------:R-:W-:Y:S01]  /*7870*/  LOP3.LUT R21, R57, 0xffffe000, RZ, 0xc0, !PT ;  /* 0xffffe00039157812 */ /* 0x000fe200078ec0ff */
[----:B------:R-:W-:Y:S01]  /*7880*/  IMAD.U32 R40, RZ, RZ, UR50 ;  /* 0x00000032ff287e24 */ /* 0x000fe2000f8e00ff */
[----:B------:R-:W-:Y:S01]  /*7890*/  LOP3.LUT R41, R58, 0xffffe000, RZ, 0xc0, !PT ;  /* 0xffffe0003a297812 */ /* 0x000fe200078ec0ff */
[----:B------:R-:W-:Y:S01]  /*78a0*/  BSSY.RECONVERGENT B0, `(.L_x_124) ;  /* 0x000005d000007945 */ /* 0x000fe20003800200 */
[----:B------:R-:W-:Y:S02]  /*78b0*/  LOP3.LUT R26, R48, 0xffffe000, RZ, 0xc0, !PT ;  /* 0xffffe000301a7812 */ /* 0x000fe400078ec0ff */
[----:B------:R-:W-:Y:S02]  /*78c0*/  ISETP.NE.AND P6, PT, R86, RZ, PT ;  /* 0x000000ff5600720c */ /* 0x000fe40003fc5270 */
[----:B------:R-:W-:Y:S03]  /*78d0*/  ISETP.NE.AND P0, PT, R68, RZ, PT ;  /* 0x000000ff4400720c */ /* 0x000fe60003f05270 */
[----:B---3--:R-:W3:Y:S08]  /*78e0*/  LDTM.x16 R4, tmem[UR4+0x10] ;  /* 0x00001004000479ee */ /* 0x008ef00008240000 */
[----:B------:R-:W-:Y:S05]  /*78f0*/  @P6 LEA R40, R40, UR49, 0x3 ;  /* 0x0000003128286c11 */ /* 0x000fea000f8e18ff */
[----:B------:R-:W-:Y:S01]  /*7900*/  @P6 VIADD R93, R40, 0xb0 ;  /* 0x000000b0285d6836 */ /* 0x000fe20000000000 */
[----:B------:R-:W-:Y:S04]  /*7910*/  LEA R40, R89, UR49, 0x3 ;  /* 0x0000003159287c11 */ /* 0x000fe8000f8e18ff */
[----:B-1----:R-:W-:Y:S01]  /*7920*/  @P6 PRMT R93, R92, 0x654, R93 ;  /* 0x000006545c5d6816 */ /* 0x002fe2000000005d */
[C---:B---3--:R-:W-:Y:S01]  /*7930*/  FMUL R0, R24.reuse, R4 ;  /* 0x0000000418007220 */ /* 0x048fe20000400000 */
[C---:B------:R-:W-:Y:S01]  /*7940*/  FMUL R2, R24.reuse, R5 ;  /* 0x0000000518027220 */ /* 0x040fe20000400000 */
[C---:B------:R-:W-:Y:S01]  /*7950*/  FMUL R3, R24.reuse, R10 ;  /* 0x0000000a18037220 */ /* 0x040fe20000400000 */
[----:B------:R-:W-:Y:S01]  /*7960*/  FMUL R4, R24, R11 ;  /* 0x0000000b18047220 */ /* 0x000fe20000400000 */
[C---:B------:R-:W-:Y:S01]  /*7970*/  FFMA R28, R27.reuse, R20, R0 ;  /* 0x000000141b1c7223 */ /* 0x040fe20000000000 */
[----:B------:R-:W-:Y:S01]  /*7980*/  LOP3.LUT R20, R52, 0xffffe000, RZ, 0xc0, !PT ;  /* 0xffffe00034147812 */ /* 0x000fe200078ec0ff */
[----:B------:R-:W-:Y:S01]  /*7990*/  FFMA R29, R27, R21, R2 ;  /* 0x000000151b1d7223 */ /* 0x000fe20000000002 */
[----:B------:R-:W-:Y:S01]  /*79a0*/  LOP3.LUT R21, R59, 0xffffe000, RZ, 0xc0, !PT ;  /* 0xffffe0003b157812 */ /* 0x000fe200078ec0ff */
[C---:B------:R-:W-:Y:S01]  /*79b0*/  FMUL R0, R24.reuse, R6 ;  /* 0x0000000618007220 */ /* 0x040fe20000400000 */
[----:B------:R-:W-:Y:S01]  /*79c0*/  F2FP.TF32.F32.PACK_B R28, R28 ;  /* 0x0000001cff1c723e */ /* 0x000fe200024050ff */
[C---:B------:R-:W-:Y:S01]  /*79d0*/  FMUL R2, R24.reuse, R7 ;  /* 0x0000000718027220 */ /* 0x040fe20000400000 */
[----:B------:R-:W-:Y:S01]  /*79e0*/  F2FP.TF32.F32.PACK_B R29, R29 ;  /* 0x0000001dff1d723e */ /* 0x000fe200024050ff */
[----:B------:R-:W-:Y:S01]  /*79f0*/  FFMA R30, R27, R41, R0 ;  /* 0x000000291b1e7223 */ /* 0x000fe20000000000 */
[----:B------:R-:W-:Y:S01]  /*7a00*/  LOP3.LUT R41, R55, 0xffffe000, RZ, 0xc0, !PT ;  /* 0xffffe00037297812 */ /* 0x000fe200078ec0ff */
[----:B------:R-:W-:Y:S01]  /*7a10*/  FFMA R31, R27, R21, R2 ;  /* 0x000000151b1f7223 */ /* 0x000fe20000000002 */
[----:B------:R-:W-:Y:S01]  /*7a20*/  LOP3.LUT R21, R53, 0xffffe000, RZ, 0xc0, !PT ;  /* 0xffffe00035157812 */ /* 0x000fe200078ec0ff */
[C---:B------:R-:W-:Y:S01]  /*7a30*/  FMUL R0, R24.reuse, R8 ;  /* 0x0000000818007220 */ /* 0x040fe20000400000 */
[----:B------:R-:W-:Y:S01]  /*7a40*/  F2FP.TF32.F32.PACK_B R30, R30 ;  /* 0x0000001eff1e723e */ /* 0x000fe200024050ff */
[----:B------:R-:W-:Y:S01]  /*7a50*/  FMUL R2, R24, R9 ;  /* 0x0000000918027220 */ /* 0x000fe20000400000 */
[----:B------:R-:W-:Y:S01]  /*7a60*/  F2FP.TF32.F32.PACK_B R31, R31 ;  /* 0x0000001fff1f723e */ /* 0x000fe200024050ff */
[C---:B------:R-:W-:Y:S01]  /*7a70*/  FFMA R32, R27.reuse, R20, R0 ;  /* 0x000000141b207223 */ /* 0x040fe20000000000 */
[----:B------:R-:W-:Y:S01]  /*7a80*/  LOP3.LUT R20, R54, 0xffffe000, RZ, 0xc0, !PT ;  /* 0xffffe00036147812 */ /* 0x000fe200078ec0ff */
[----:B------:R-:W-:Y:S01]  /*7a90*/  FFMA R33, R27, R21, R2 ;  /* 0x000000151b217223 */ /* 0x000fe20000000002 */
[----:B------:R-:W-:Y:S01]  /*7aa0*/  FMUL R5, R24, R12 ;  /* 0x0000000c18057220 */ /* 0x000fe20000400000 */
[----:B------:R1:W-:Y:S01]  /*7ab0*/  STS.128 [R66+0x2000], R28 ;  /* 0x0020001c42007388 */ /* 0x0003e20000000c00 */
[----:B------:R-:W-:Y:S01]  /*7ac0*/  LOP3.LUT R21, R49, 0xffffe000, RZ, 0xc0, !PT ;  /* 0xffffe00031157812 */ /* 0x000fe200078ec0ff */
[C---:B------:R-:W-:Y:S01]  /*7ad0*/  FFMA R34, R27.reuse, R20, R3 ;  /* 0x000000141b227223 */ /* 0x040fe20000000003 */
[----:B------:R-:W-:Y:S01]  /*7ae0*/  LOP3.LUT R20, R50, 0xffffe000, RZ, 0xc0, !PT ;  /* 0xffffe00032147812 */ /* 0x000fe200078ec0ff */
[----:B------:R-:W-:Y:S01]  /*7af0*/  FFMA R35, R27, R41, R4 ;  /* 0x000000291b237223 */ /* 0x000fe20000000004 */
[C---:B------:R-:W-:Y:S01]  /*7b00*/  FMUL R6, R24.reuse, R13 ;  /* 0x0000000d18067220 */ /* 0x040fe20000400000 */
        /* <DEDUP_REMOVED lines=20> */
[----:B------:R-:W-:Y:S02]  /*7c50*/  F2FP.TF32.F32.PACK_B R36, R36 ;  /* 0x00000024ff24723e */ /* 0x000fe400024050ff */
[----:B------:R-:W-:Y:S02]  /*7c60*/  F2FP.TF32.F32.PACK_B R37, R37 ;  /* 0x00000025ff25723e */ /* 0x000fe400024050ff */
[----:B------:R-:W-:Y:S01]  /*7c70*/  F2FP.TF32.F32.PACK_B R38, R38 ;  /* 0x00000026ff26723e */ /* 0x000fe200024050ff */
[C---:B-1----:R-:W-:Y:S01]  /*7c80*/  FFMA R28, R27.reuse, R20, R9 ;  /* 0x000000141b1c7223 */ /* 0x042fe20000000009 */
[----:B------:R-:W-:Y:S01]  /*7c90*/  F2FP.TF32.F32.PACK_B R39, R39 ;  /* 0x00000027ff27723e */ /* 0x000fe200024050ff */
[C---:B------:R-:W-:Y:S01]  /*7ca0*/  FFMA R29, R27.reuse, R21, R10 ;  /* 0x000000151b1d7223 */ /* 0x040fe2000000000a */
[C---:B------:R-:W-:Y:S01]  /*7cb0*/  FFMA R30, R27.reuse, R26, R11 ;  /* 0x0000001a1b1e7223 */ /* 0x040fe2000000000b */
[----:B------:R-:W-:Y:S01]  /*7cc0*/  FFMA R31, R27, R41, R12 ;  /* 0x000000291b1f7223 */ /* 0x000fe2000000000c */
[----:B------:R-:W-:Y:S01]  /*7cd0*/  F2FP.TF32.F32.PACK_B R28, R28 ;  /* 0x0000001cff1c723e */ /* 0x000fe200024050ff */
[----:B------:R3:W-:Y:S01]  /*7ce0*/  STS.128 [R80+0x2020], R36 ;  /* 0x0020202450007388 */ /* 0x0007e20000000c00 */
[----:B------:R-:W-:Y:S02]  /*7cf0*/  F2FP.TF32.F32.PACK_B R29, R29 ;  /* 0x0000001dff1d723e */ /* 0x000fe400024050ff */
[----:B------:R-:W-:Y:S02]  /*7d00*/  F2FP.TF32.F32.PACK_B R30, R30 ;  /* 0x0000001eff1e723e */ /* 0x000fe400024050ff */
[----:B------:R-:W-:Y:S02]  /*7d10*/  F2FP.TF32.F32.PACK_B R31, R31 ;  /* 0x0000001fff1f723e */ /* 0x000fe400024050ff */
[----:B------:R-:W-:Y:S03]  /*7d20*/  @P6 SHF.L.U32 R3, R65, 0x1f, RZ ;  /* 0x0000001f41036819 */ /* 0x000fe600000006ff */
[----:B------:R3:W-:Y:S01]  /*7d30*/  STS.128 [R87+0x2030], R28 ;  /* 0x0020301c57007388 */ /* 0x0007e20000000c00 */
[----:B------:R-:W-:Y:S01]  /*7d40*/  @!PT LDS RZ, [RZ] ;  /* 0x00000000fffff984 */ /* 0x000fe20000000800 */
[----:B------:R-:W-:Y:S01]  /*7d50*/  @!PT LDS RZ, [RZ] ;  /* 0x00000000fffff984 */ /* 0x000fe20000000800 */
[----:B------:R-:W-:Y:S01]  /*7d60*/  @!PT LDS RZ, [RZ] ;  /* 0x00000000fffff984 */ /* 0x000fe20000000800 */
[----:B------:R-:W-:Y:S01]  /*7d70*/  @!PT LDS RZ, [RZ] ;  /* 0x00000000fffff984 */ /* 0x000fe20000000800 */
[----:B------:R1:W-:Y:S07]  /*7d80*/  MEMBAR.ALL.CTA ;  /* 0x0000000000007992 */ /* 0x0003ee0000008000 */
[----:B-1----:R-:W1:Y:S02]  /*7d90*/  FENCE.VIEW.ASYNC.S ;  /* 0x00000000000073c6 */ /* 0x002e640000000000 */
[----:B-1----:R-:W-:Y:S06]  /*7da0*/  BAR.SYNC.DEFER_BLOCKING 0x1, 0x80 ;  /* 0x0042000000007b1d */ /* 0x002fec0000010000 */
[----:B------:R-:W-:Y:S05]  /*7db0*/  @P0 BRA `(.L_x_125) ;  /* 0x00000000002c0947 */ /* 0x000fea0003800000 */
[----:B------:R-:W1:Y:S01]  /*7dc0*/  LDCU.64 UR6, c[0x0][0x348] ;  /* 0x00006900ff0677ac */ /* 0x000e620008000a00 */
[----:B------:R-:W-:Y:S02]  /*7dd0*/  R2UR UR10, R84 ;  /* 0x00000000540a72ca */ /* 0x000fe400000e0000 */
[----:B------:R-:W-:Y:S01]  /*7de0*/  R2UR UR11, R81 ;  /* 0x00000000510b72ca */ /* 0x000fe200000e0000 */
[----:B------:R-:W-:Y:S01]  /*7df0*/  UIADD3 UR9, UPT, UPT, UR41, 0x10, URZ ;  /* 0x0000001029097890 */ /* 0x000fe2000fffe0ff */
[----:B------:R-:W-:Y:S01]  /*7e00*/  R2UR UR12, R83 ;  /* 0x00000000530c72ca */ /* 0x000fe200000e0000 */
[----:B------:R-:W-:Y:S02]  /*7e10*/  UIADD3 UR8, UPT, UPT, UR49, 0x2200, URZ ;  /* 0x0000220031087890 */ /* 0x000fe4000fffe0ff */
[----:B-1----:R-:W-:Y:S04]  /*7e20*/  UIADD3 UR4, UP0, UPT, UR6, 0x680, URZ ;  /* 0x0000068006047890 */ /* 0x002fe8000ff1e0ff */
[----:B------:R-:W-:Y:S09]  /*7e30*/  UIADD3.X UR5, UPT, UPT, URZ, UR7, URZ, UP0, !UPT ;  /* 0x00000007ff057290 */ /* 0x000ff200087fe4ff */
[----:B------:R1:W-:Y:S01]  /*7e40*/  UTMASTG.4D.IM2COL [UR8], [UR4] ;  /* 0x00000008040073b5 */ /* 0x0003e20008058000 */
[----:B------:R0:W-:Y:S01]  /*7e50*/  UTMACMDFLUSH ;  /* 0x00000000000079b7 */ /* 0x0001e20000000000 */
[----:B-1----:R-:W-:Y:S04]  /*7e60*/  DEPBAR.LE SB0, 0x1 ;  /* 0x000080400000791a */ /* 0x002fe80000000000 */
.L_x_125:
[----:B------:R-:W-:Y:S05]  /*7e70*/  BSYNC.RECONVERGENT B0 ;  /* 0x0000000000007941 */ /* 0x000fea0003800200 */
.L_x_124:
[----:B------:R-:W-:Y:S01]  /*7e80*/  BAR.SYNC.DEFER_BLOCKING 0x1, 0x80 ;  /* 0x0042000000007b1d */ /* 0x000fe20000010000 */
[----:B------:R-:W-:Y:S04]  /*7e90*/  UIADD3 UR4, UPT, UPT, UR50, 0x1, URZ ;  /* 0x0000000132047890 */ /* 0x000fe8000fffe0ff */
[----:B------:R-:W-:Y:S04]  /*7ea0*/  UISETP.NE.AND UP0, UPT, UR4, 0x4, UPT ;  /* 0x000000040400788c */ /* 0x000fe8000bf05270 */
[----:B------:R-:W-:Y:S01]  /*7eb0*/  USEL UR40, UR4, URZ, UP0 ;  /* 0x000000ff04287287 */ /* 0x000fe20008000000 */
[----:B------:R1:W-:Y:S01]  /*7ec0*/  @P6 SYNCS.ARRIVE.TRANS64.RED.A1T0 RZ, [R93+URZ], RZ ;  /* 0x000000ff5dff69a7 */ /* 0x0003e200081004ff */
[----:B------:R-:W-:Y:S01]  /*7ed0*/  BSSY B1, `(.L_x_126) ;  /* 0x0000017000017945 */ /* 0x000fe20003800000 */
[----:B------:R-:W4:Y:S02]  /*7ee0*/  @P6 SYNCS.PHASECHK.TRANS64.TRYWAIT P0, [R40+URZ+0x90], R3 ;  /* 0x00009003280065a7 */ /* 0x000f2400080011ff */
[----:B----4-:R-:W-:Y:S01]  /*7ef0*/  @P6 SEL R90, RZ, 0x1, !P0 ;  /* 0x00000001ff5a6807 */ /* 0x010fe20004000000 */
[----:B-1----:R-:W-:Y:S06]  /*7f00*/  @!P6 BRA `(.L_x_127) ;  /* 0x00000000004ce947 */ /* 0x002fec0003800000 */
        /* <DEDUP_REMOVED lines=9> */
[----:B------:R-:W-:Y:S04]  /*7fa0*/  SHF.L.U32 R5, R65, 0x1f, RZ ;  /* 0x0000001f41057819 */ /* 0x000fe800000006ff */
[----:B------:R-:W1:Y:S02]  /*7fb0*/  SYNCS.PHASECHK.TRANS64.TRYWAIT P0, [R40+URZ+0x90], R5 ;  /* 0x00009005280075a7 */ /* 0x000e6400080011ff */
[----:B-1----:R-:W-:Y:S05]  /*7fc0*/  @!P0 BRA `(.L_x_130) ;  /* 0x0000002000588947 */ /* 0x002fea0003800000 */
.L_x_129:
[----:B------:R-:W-:Y:S05]  /*7fd0*/  BSYNC B0 ;  /* 0x0000000000007941 */ /* 0x000fea0003800000 */
.L_x_128:
[----:B------:R-:W-:Y:S02]  /*7fe0*/  ISETP.NE.AND P0, PT, R91, RZ, PT ;  /* 0x000000ff5b00720c */ /* 0x000fe40003f05270 */
[----:B------:R-:W-:Y:S11]  /*7ff0*/  IADD3 R89, PT, PT, R89, 0x1, RZ ;  /* 0x0000000159597810 */ /* 0x000ff60007ffe0ff */
[----:B------:R4:W1:Y:S04]  /*8000*/  @P0 LDS.128 R56, [R4] ;  /* 0x0000000004380984 */ /* 0x0008680000000c00 */
[----:B------:R4:W1:Y:S04]  /*8010*/  @P0 LDS.128 R52, [R3+0x10] ;  /* 0x0000100003340984 */ /* 0x0008680000000c00 */
[----:B------:R4:W1:Y:S04]  /*8020*/  @P0 LDS.128 R48, [R2+0x20] ;  /* 0x0000200002300984 */ /* 0x0008680000000c00 */
[----:B------:R4:W1:Y:S02]  /*8030*/  @P0 LDS.128 R44, [R0+0x30] ;  /* 0x00003000002c0984 */ /* 0x0008640000000c00 */
.L_x_127:
[----:B------:R-:W-:Y:S05]  /*8040*/  BSYNC B1 ;  /* 0x0000000000017941 */ /* 0x000fea0003800000 */
.L_x_126:
[----:B----4-:R-:W-:Y:S05]  /*8050*/  VIADD R3, R25, 0x20 ;  /* 0x0000002019037836 */ /* 0x010fea0000000000 */
        /* <DEDUP_REMOVED lines=9> */
[----:B------:R-:W4:Y:S01]  /*80f0*/  LDCU.64 UR6, c[0x4][0x78] ;  /* 0x01000f00ff0677ac */ /* 0x000f220008000a00 */
[----:B------:R-:W2:Y:S01]  /*8100*/  LDC.64 R2, c[0x4][R3] ;  /* 0x0100000003027b82 */ /* 0x000ea20000000a00 */
[----:B------:R-:W5:Y:S01]  /*8110*/  LDCU.64 UR4, c[0x4][0x10] ;  /* 0x01000200ff0477ac */ /* 0x000f620008000a00 */
[----:B-1----:R-:W-:Y:S01]  /*8120*/  MOV R5, UR9 ;  /* 0x0000000900057c02 */ /* 0x002fe20008000f00 */
[----:B------:R-:W-:Y:S01]  /*8130*/  IMAD.U32 R4, RZ, RZ, UR8 ;  /* 0x00000008ff047e24 */ /* 0x000fe2000f8e00ff */
[----:B----4-:R-:W-:Y:S01]  /*8140*/  MOV R7, UR7 ;  /* 0x0000000700077c02 */ /* 0x010fe20008000f00 */
[----:B------:R-:W-:Y:S01]  /*8150*/  IMAD.U32 R6, RZ, RZ, UR6 ;  /* 0x00000006ff067e24 */ /* 0x000fe2000f8e00ff */
[----:B-----5:R-:W-:Y:S01]  /*8160*/  MOV R11, UR5 ;  /* 0x00000005000b7c02 */ /* 0x020fe20008000f00 */
[----:B------:R-:W-:Y:S02]  /*8170*/  IMAD.U32 R10, RZ, RZ, UR4 ;  /* 0x00000004ff0a7e24 */ /* 0x000fe4000f8e00ff */
[----:B------:R-:W-:Y:S07]  /*8180*/  LEPC R20, `(.L_x_131) ;  /* 0x000000001014794e */ /* 0x000fee0000000000 */
[----:B--23--:R-:W-:Y:S05]  /*8190*/  CALL.ABS.NOINC R2 ;  /* 0x0000000002007343 */ /* 0x00cfea0003c00000 */
.L_x_131:
[----:B-1----:R-:W-:Y:S01]  /*81a0*/  LOP3.LUT R20, R56, 0xffffe000, RZ, 0xc0, !PT ;  /* 0xffffe00038147812 */ /* 0x002fe200078ec0ff */
[----:B------:R-:W-:Y:S05]  /*81b0*/  WARPSYNC.ALL ;  /* 0x0000000000007948 */ /* 0x000fea0003800000 */
[----:B------:R-:W-:Y:S01]  /*81c0*/  R2UR UR4, R25 ;  /* 0x00000000190472ca */ /* 0x000fe200000e0000 */
[----:B------:R-:W-:Y:S01]  /*81d0*/  IMAD.U32 R93, RZ, RZ, UR40 ;  /* 0x00000028ff5d7e24 */ /* 0x000fe2000f8e00ff */
[----:B------:R-:W-:Y:S01]  /*81e0*/  LOP3.LUT R21, R57, 0xffffe000, RZ, 0xc0, !PT ;  /* 0xffffe00039157812 */ /* 0x000fe200078ec0ff */
[----:B------:R-:W-:Y:S01]  /*81f0*/  BSSY.RECONVERGENT B0, `(.L_x_132) ;  /* 0x000005e000007945 */ /* 0x000fe20003800200 */
[----:B------:R-:W-:Y:S02]  /*8200*/  LOP3.LUT R41, R58, 0xffffe000, RZ, 0xc0, !PT ;  /* 0xffffe0003a297812 */ /* 0x000fe400078ec0ff */
[----:B------:R-:W-:Y:S02]  /*8210*/  LOP3.LUT R26, R54, 0xffffe000, RZ, 0xc0, !PT ;  /* 0xffffe000361a7812 */ /* 0x000fe400078ec0ff */
[----:B------:R-:W-:Y:S02]  /*8220*/  LOP3.LUT R40, R50, 0xffffe000, RZ, 0xc0, !PT ;  /* 0xffffe00032287812 */ /* 0x000fe400078ec0ff */
[----:B------:R-:W-:Y:S02]  /*8230*/  ISETP.NE.AND P6, PT, R86, RZ, PT ;  /* 0x000000ff5600720c */ /* 0x000fe40003fc5270 */
[----:B------:R-:W-:Y:S01]  /*8240*/  ISETP.NE.AND P0, PT, R68, RZ, PT ;  /* 0x000000ff4400720c */ /* 0x000fe20003f05270 */
[----:B------:R-:W1:Y:S10]  /*8250*/  LDTM.x16 R4, tmem[UR4+0x20] ;  /* 0x00002004000479ee */ /* 0x000e740008240000 */
[----:B------:R-:W-:Y:S05]  /*8260*/  @P6 LEA R93, R93, UR49, 0x3 ;  /* 0x000000315d5d6c11 */ /* 0x000fea000f8e18ff */
[----:B------:R-:W-:Y:S05]  /*8270*/  @P6 VIADD R93, R93, 0xb0 ;  /* 0x000000b05d5d6836 */ /* 0x000fea0000000000 */
[----:B------:R-:W-:Y:S01]  /*8280*/  @P6 PRMT R93, R92, 0x654, R93 ;  /* 0x000006545c5d6816 */ /* 0x000fe2000000005d */
[C---:B-1----:R-:W-:Y:S01]  /*8290*/  FMUL R0, R24.reuse, R4 ;  /* 0x0000000418007220 */ /* 0x042fe20000400000 */
[C---:B------:R-:W-:Y:S01]  /*82a0*/  FMUL R2, R24.reuse, R5 ;  /* 0x0000000518027220 */ /* 0x040fe20000400000 */
[C---:B------:R-:W-:Y:S01]  /*82b0*/  FMUL R3, R24.reuse, R10 ;  /* 0x0000000a18037220 */ /* 0x040fe20000400000 */
[----:B------:R-:W-:Y:S01]  /*82c0*/  FMUL R4, R24, R11 ;  /* 0x0000000b18047220 */ /* 0x000fe20000400000 */
[C---:B---3--:R-:W-:Y:S01]  /*82d0*/  FFMA R28, R27.reuse, R20, R0 ;  /* 0x000000141b1c7223 */ /* 0x048fe20000000000 */
        /* <DEDUP_REMOVED lines=15> */
[----:B------:R-:W-:Y:S01]  /*83d0*/  FFMA R32, R27, R20, R0 ;  /* 0x000000141b207223 */ /* 0x000fe20000000000 */
[----:B------:R-:W-:Y:S01]  /*83e0*/  LOP3.LUT R20, R55, 0xffffe000, RZ, 0xc0, !PT ;  /* 0xffffe00037147812 */ /* 0x000fe200078ec0ff */
[C---:B------:R-:W-:Y:S01]  /*83f0*/  FFMA R33, R27.reuse, R41, R2 ;  /* 0x000000291b217223 */ /* 0x040fe20000000002 */
[C---:B------:R-:W-:Y:S01]  /*8400*/  FFMA R34, R27.reuse, R26, R3 ;  /* 0x0000001a1b227223 */ /* 0x040fe20000000003 */
[----:B------:R1:W-:Y:S01]  /*8410*/  STS.128 [R66+0x4000], R28 ;  /* 0x0040001c42007388 */ /* 0x0003e20000000c00 */
[----:B------:R-:W-:Y:S01]  /*8420*/  LOP3.LUT R26, R48, 0xffffe000, RZ, 0xc0, !PT ;  /* 0xffffe000301a7812 */ /* 0x000fe200078ec0ff */
[----:B------:R-:W-:Y:S01]  /*8430*/  FFMA R35, R27, R20, R4 ;  /* 0x000000141b237223 */ /* 0x000fe20000000004 */
[----:B------:R-:W-:Y:S01]  /*8440*/  LOP3.LUT R41, R51, 0xffffe000, RZ, 0xc0, !PT ;  /* 0xffffe00033297812 */ /* 0x000fe200078ec0ff */
[C---:B------:R-:W-:Y:S01]  /*8450*/  FMUL R5, R24.reuse, R12 ;  /* 0x0000000c18057220 */ /* 0x040fe20000400000 */
[C---:B------:R-:W-:Y:S01]  /*8460*/  FMUL R6, R24.reuse, R13 ;  /* 0x0000000d18067220 */ /* 0x040fe20000400000 */
[C---:B------:R-:W-:Y:S01]  /*8470*/  FMUL R7, R24.reuse, R14 ;  /* 0x0000000e18077220 */ /* 0x040fe20000400000 */
        /* <DEDUP_REMOVED lines=20> */
[----:B------:R-:W-:Y:S02]  /*85c0*/  F2FP.TF32.F32.PACK_B R38, R38 ;  /* 0x00000026ff26723e */ /* 0x000fe400024050ff */
[----:B------:R-:W-:Y:S01]  /*85d0*/  F2FP.TF32.F32.PACK_B R39, R39 ;  /* 0x00000027ff27723e */ /* 0x000fe200024050ff */
[C---:B-1----:R-:W-:Y:S01]  /*85e0*/  FFMA R28, R27.reuse, R20, R9 ;  /* 0x000000141b1c7223 */ /* 0x042fe20000000009 */
[C---:B------:R-:W-:Y:S01]  /*85f0*/  FFMA R29, R27.reuse, R21, R10 ;  /* 0x000000151b1d7223 */ /* 0x040fe2000000000a */
[C---:B------:R-:W-:Y:S01]  /*8600*/  FFMA R30, R27.reuse, R26, R11 ;  /* 0x0000001a1b1e7223 */ /* 0x040fe2000000000b */
[----:B------:R-:W-:Y:S01]  /*8610*/  FFMA R31, R27, R41, R12 ;  /* 0x000000291b1f7223 */ /* 0x000fe2000000000c */
[----:B------:R3:W-:Y:S01]  /*8620*/  STS.128 [R80+0x4020], R36 ;  /* 0x0040202450007388 */ /* 0x0007e20000000c00 */
[----:B------:R-:W-:Y:S02]  /*8630*/  F2FP.TF32.F32.PACK_B R28, R28 ;  /* 0x0000001cff1c723e */ /* 0x000fe400024050ff */
[----:B------:R-:W-:Y:S02]  /*8640*/  F2FP.TF32.F32.PACK_B R29, R29 ;  /* 0x0000001dff1d723e */ /* 0x000fe400024050ff */
[----:B------:R-:W-:Y:S02]  /*8650*/  F2FP.TF32.F32.PACK_B R30, R30 ;  /* 0x0000001eff1e723e */ /* 0x000fe400024050ff */
[----:B------:R-:W-:Y:S02]  /*8660*/  F2FP.TF32.F32.PACK_B R31, R31 ;  /* 0x0000001fff1f723e */ /* 0x000fe400024050ff */
[----:B------:R-:W-:Y:S02]  /*8670*/  LEA R3, R89, UR49, 0x3 ;  /* 0x0000003159037c11 */ /* 0x000fe4000f8e18ff */
[----:B------:R-:W-:Y:S01]  /*8680*/  @P6 SHF.L.U32 R14, R65, 0x1f, RZ ;  /* 0x0000001f410e6819 */ /* 0x000fe200000006ff */
        /* <DEDUP_REMOVED lines=20> */
.L_x_133:
[----:B------:R-:W-:Y:S05]  /*87d0*/  BSYNC.RECONVERGENT B0 ;  /* 0x0000000000007941 */ /* 0x000fea0003800200 */
.L_x_132:
        /* <DEDUP_REMOVED lines=21> */
.L_x_137:
[----:B------:R-:W-:Y:S05]  /*8930*/  BSYNC B0 ;  /* 0x0000000000007941 */ /* 0x000fea0003800000 */
.L_x_136:
[----:B------:R-:W-:Y:S11]  /*8940*/  ISETP.NE.AND P0, PT, R91, RZ, PT ;  /* 0x000000ff5b00720c */ /* 0x000ff60003f05270 */
[----:B------:R-:W-:Y:S02]  /*8950*/  @!UPT UIADD3 URZ, UPT, UPT, URZ, URZ, URZ ;  /* 0x000000fffffff290 */ /* 0x000fe4000fffe0ff */
[----:B------:R4:W1:Y:S04]  /*8960*/  @P0 LDS.128 R56, [R4] ;  /* 0x0000000004380984 */ /* 0x0008680000000c00 */
[----:B------:R4:W1:Y:S04]  /*8970*/  @P0 LDS.128 R52, [R2+0x10] ;  /* 0x0000100002340984 */ /* 0x0008680000000c00 */
[----:B------:R4:W1:Y:S04]  /*8980*/  @P0 LDS.128 R48, [R0+0x20] ;  /* 0x0000200000300984 */ /* 0x0008680000000c00 */
[----:B------:R4:W1:Y:S02]  /*8990*/  @P0 LDS.128 R44, [R89+0x30] ;  /* 0x00003000592c0984 */ /* 0x0008640000000c00 */
.L_x_135:
[----:B------:R-:W-:Y:S05]  /*89a0*/  BSYNC B1 ;  /* 0x0000000000017941 */ /* 0x000fea0003800000 */
.L_x_134:
        /* <DEDUP_REMOVED lines=11> */
[----:B----4-:R-:W4:Y:S01]  /*8a60*/  LDC.64 R2, c[0x4][R3] ;  /* 0x0100000003027b82 */ /* 0x010f220000000a00 */
        /* <DEDUP_REMOVED lines=9> */
.L_x_139:
[----:B------:R-:W-:Y:S01]  /*8b00*/  ISETP.NE.AND P0, PT, R68, RZ, PT ;  /* 0x000000ff4400720c */ /* 0x000fe20003f05270 */
[----:B------:R-:W-:Y:S05]  /*8b10*/  WARPSYNC.ALL ;  /* 0x0000000000007948 */ /* 0x000fea0003800000 */
[----:B------:R-:W-:Y:S01]  /*8b20*/  R2UR UR4, R25 ;  /* 0x00000000190472ca */ /* 0x000fe200000e0000 */
[----:B------:R-:W-:Y:S01]  /*8b30*/  VIADD R88, R88, 0x100 ;  /* 0x0000010058587836 */ /* 0x000fe20000000000 */
[----:B----4-:R-:W-:Y:S01]  /*8b40*/  LOP3.LUT R0, R56, 0xffffe000, RZ, 0xc0, !PT ;  /* 0xffffe00038007812 */ /* 0x010fe200078ec0ff */
[----:B------:R-:W-:Y:S01]  /*8b50*/  BSSY.RECONVERGENT B0, `(.L_x_140) ;  /* 0x000005b000007945 */ /* 0x000fe20003800200 */
[----:B------:R-:W-:Y:S02]  /*8b60*/  LOP3.LUT R2, R57, 0xffffe000, RZ, 0xc0, !PT ;  /* 0xffffe00039027812 */ /* 0x000fe400078ec0ff */
[----:B------:R-:W-:Y:S02]  /*8b70*/  LOP3.LUT R3, R58, 0xffffe000, RZ, 0xc0, !PT ;  /* 0xffffe0003a037812 */ /* 0x000fe400078ec0ff */
[----:B------:R-:W-:Y:S02]  /*8b80*/  LOP3.LUT R20, R59, 0xffffe000, RZ, 0xc0, !PT ;  /* 0xffffe0003b147812 */ /* 0x000fe400078ec0ff */
[----:B------:R-:W-:Y:S02]  /*8b90*/  LOP3.LUT R21, R52, 0xffffe000, RZ, 0xc0, !PT ;  /* 0xffffe00034157812 */ /* 0x000fe400078ec0ff */
[----:B------:R-:W-:Y:S01]  /*8ba0*/  LOP3.LUT R26, R53, 0xffffe000, RZ, 0xc0, !PT ;  /* 0xffffe000351a7812 */ /* 0x000fe200078ec0ff */
[----:B------:R-:W1:Y:S01]  /*8bb0*/  LDTM.x16 R4, tmem[UR4+0x30] ;  /* 0x00003004000479ee */ /* 0x000e620008240000 */
[----:B---3--:R-:W-:Y:S01]  /*8bc0*/  LOP3.LUT R29, R54, 0xffffe000, RZ, 0xc0, !PT ;  /* 0xffffe000361d7812 */ /* 0x008fe200078ec0ff */
[----:B------:R-:W-:Y:S01]  /*8bd0*/  NOP ;  /* 0x0000000000007918 */ /* 0x000fe20000000000 */
[----:B------:R-:W-:Y:S02]  /*8be0*/  LOP3.LUT R28, R55, 0xffffe000, RZ, 0xc0, !PT ;  /* 0xffffe000371c7812 */ /* 0x000fe400078ec0ff */
[----:B------:R-:W-:Y:S02]  /*8bf0*/  LOP3.LUT R88, R88, 0xfefffff8, RZ, 0xc0, !PT ;  /* 0xfefffff858587812 */ /* 0x000fe400078ec0ff */
[----:B------:R-:W-:Y:S02]  /*8c00*/  LOP3.LUT R31, R48, 0xffffe000, RZ, 0xc0, !PT ;  /* 0xffffe000301f7812 */ /* 0x000fe400078ec0ff */
[----:B------:R-:W-:Y:S01]  /*8c10*/  LOP3.LUT R30, R49, 0xffffe000, RZ, 0xc0, !PT ;  /* 0xffffe000311e7812 */ /* 0x000fe200078ec0ff */
[----:B-1----:R1:W-:Y:S01]  /*8c20*/  SYNCS.ARRIVE.TRANS64.RED.A1T0 RZ, [R88+URZ], RZ ;  /* 0x000000ff58ff79a7 */ /* 0x0023e200081004ff */
[----:B------:R-:W-:Y:S02]  /*8c30*/  LOP3.LUT R33, R50, 0xffffe000, RZ, 0xc0, !PT ;  /* 0xffffe00032217812 */ /* 0x000fe400078ec0ff */
[----:B------:R-:W-:Y:S02]  /*8c40*/  LOP3.LUT R32, R51, 0xffffe000, RZ, 0xc0, !PT ;  /* 0xffffe00033207812 */ /* 0x000fe400078ec0ff */
[----:B------:R-:W-:Y:S02]  /*8c50*/  LOP3.LUT R35, R44, 0xffffe000, RZ, 0xc0, !PT ;  /* 0xffffe0002c237812 */ /* 0x000fe400078ec0ff */
[----:B------:R-:W-:Y:S02]  /*8c60*/  LOP3.LUT R34, R45, 0xffffe000, RZ, 0xc0, !PT ;  /* 0xffffe0002d227812 */ /* 0x000fe400078ec0ff */
[----:B------:R-:W-:Y:S02]  /*8c70*/  LOP3.LUT R37, R46, 0xffffe000, RZ, 0xc0, !PT ;  /* 0xffffe0002e257812 */ /* 0x000fe400078ec0ff */
[----:B------:R-:W-:Y:S01]  /*8c80*/  LOP3.LUT R36, R47, 0xffffe000, RZ, 0xc0, !PT ;  /* 0xffffe0002f247812 */ /* 0x000fe200078ec0ff */
[C---:B------:R-:W-:Y:S01]  /*8c90*/  FMUL R4, R24.reuse, R4 ;  /* 0x0000000418047220 */ /* 0x040fe20000400000 */
[C---:B------:R-:W-:Y:S01]  /*8ca0*/  FMUL R5, R24.reuse, R5 ;  /* 0x0000000518057220 */ /* 0x040fe20000400000 */
[C---:B------:R-:W-:Y:S01]  /*8cb0*/  FMUL R6, R24.reuse, R6 ;  /* 0x0000000618067220 */ /* 0x040fe20000400000 */
[C---:B------:R-:W-:Y:S01]  /*8cc0*/  FMUL R7, R24.reuse, R7 ;  /* 0x0000000718077220 */ /* 0x040fe20000400000 */
[C---:B------:R-:W-:Y:S01]  /*8cd0*/  FFMA R4, R27.reuse, R0, R4 ;  /* 0x000000001b047223 */ /* 0x040fe20000000004 */
[C---:B------:R-:W-:Y:S01]  /*8ce0*/  FFMA R5, R27.reuse, R2, R5 ;  /* 0x000000021b057223 */ /* 0x040fe20000000005 */
[C---:B------:R-:W-:Y:S01]  /*8cf0*/  FFMA R6, R27.reuse, R3, R6 ;  /* 0x000000031b067223 */ /* 0x040fe20000000006 */
[C---:B------:R-:W-:Y:S01]  /*8d00*/  FFMA R7, R27.reuse, R20, R7 ;  /* 0x000000141b077223 */ /* 0x040fe20000000007 */
[C---:B------:R-:W-:Y:S01]  /*8d10*/  FMUL R8, R24.reuse, R8 ;  /* 0x0000000818087220 */ /* 0x040fe20000400000 */
[C---:B------:R-:W-:Y:S01]  /*8d20*/  FMUL R9, R24.reuse, R9 ;  /* 0x0000000918097220 */ /* 0x040fe20000400000 */
[C---:B------:R-:W-:Y:S01]  /*8d30*/  FMUL R10, R24.reuse, R10 ;  /* 0x0000000a180a7220 */ /* 0x040fe20000400000 */
[C---:B------:R-:W-:Y:S01]  /*8d40*/  FMUL R11, R24.reuse, R11 ;  /* 0x0000000b180b7220 */ /* 0x040fe20000400000 */
[----:B------:R-:W-:Y:S01]  /*8d50*/  F2FP.TF32.F32.PACK_B R4, R4 ;  /* 0x00000004ff04723e */ /* 0x000fe200024050ff */
[C---:B------:R-:W-:Y:S01]  /*8d60*/  FFMA R8, R27.reuse, R21, R8 ;  /* 0x000000151b087223 */ /* 0x040fe20000000008 */
[----:B------:R-:W-:Y:S01]  /*8d70*/  F2FP.TF32.F32.PACK_B R5, R5 ;  /* 0x00000005ff05723e */ /* 0x000fe200024050ff */
[C---:B------:R-:W-:Y:S01]  /*8d80*/  FFMA R9, R27.reuse, R26, R9 ;  /* 0x0000001a1b097223 */ /* 0x040fe20000000009 */
[----:B------:R-:W-:Y:S01]  /*8d90*/  F2FP.TF32.F32.PACK_B R6, R6 ;  /* 0x00000006ff06723e */ /* 0x000fe200024050ff */
[C---:B------:R-:W-:Y:S01]  /*8da0*/  FFMA R10, R27.reuse, R29, R10 ;  /* 0x0000001d1b0a7223 */ /* 0x040fe2000000000a */
[----:B------:R-:W-:Y:S01]  /*8db0*/  F2FP.TF32.F32.PACK_B R7, R7 ;  /* 0x00000007ff07723e */ /* 0x000fe200024050ff */
[C---:B------:R-:W-:Y:S01]  /*8dc0*/  FFMA R11, R27.reuse, R28, R11 ;  /* 0x0000001c1b0b7223 */ /* 0x040fe2000000000b */
[C---:B------:R-:W-:Y:S01]  /*8dd0*/  FMUL R12, R24.reuse, R12 ;  /* 0x0000000c180c7220 */ /* 0x040fe20000400000 */
[----:B------:R-:W-:Y:S01]  /*8de0*/  F2FP.TF32.F32.PACK_B R8, R8 ;  /* 0x00000008ff08723e */ /* 0x000fe200024050ff */
[C---:B------:R-:W-:Y:S01]  /*8df0*/  FMUL R13, R24.reuse, R13 ;  /* 0x0000000d180d7220 */ /* 0x040fe20000400000 */
[----:B------:R1:W-:Y:S01]  /*8e00*/  STS.128 [R66+0x6000], R4 ;  /* 0x0060000442007388 */ /* 0x0003e20000000c00 */
        /* <DEDUP_REMOVED lines=8> */
[C---:B------:R-:W-:Y:S01]  /*8e90*/  FFMA R15, R27.reuse, R32, R15 ;  /* 0x000000201b0f7223 */ /* 0x040fe2000000000f */
[C---:B------:R-:W-:Y:S01]  /*8ea0*/  FMUL R16, R24.reuse, R16 ;  /* 0x0000001018107220 */ /* 0x040fe20000400000 */
[----:B------:R-:W-:Y:S01]  /*8eb0*/  F2FP.TF32.F32.PACK_B R12, R12 ;  /* 0x0000000cff0c723e */ /* 0x000fe200024050ff */
[----:B------:R1:W-:Y:S01]  /*8ec0*/  STS.128 [R82+0x6010], R8 ;  /* 0x0060100852007388 */ /* 0x0003e20000000c00 */
        /* <DEDUP_REMOVED lines=9> */
[----:B------:R-:W-:Y:S01]  /*8f60*/  FFMA R19, R27, R36, R19 ;  /* 0x000000241b137223 */ /* 0x000fe20000000013 */
[----:B------:R-:W-:Y:S02]  /*8f70*/  F2FP.TF32.F32.PACK_B R16, R16 ;  /* 0x00000010ff10723e */ /* 0x000fe400024050ff */
[----:B------:R1:W-:Y:S01]  /*8f80*/  STS.128 [R80+0x6020], R12 ;  /* 0x0060200c50007388 */ /* 0x0003e20000000c00 */
[----:B------:R-:W-:Y:S02]  /*8f90*/  F2FP.TF32.F32.PACK_B R17, R17 ;  /* 0x00000011ff11723e */ /* 0x000fe400024050ff */
        /* <DEDUP_REMOVED lines=15> */
[----:B------:R-:W-:Y:S01]  /*9090*/  R2UR UR12, R83 ;  /* 0x00000000530c72ca */ /* 0x000fe200000e0000 */
[----:B------:R-:W-:Y:S02]  /*90a0*/  UIADD3 UR8, UPT, UPT, UR49, 0x6200, URZ ;  /* 0x0000620031087890 */ /* 0x000fe4000fffe0ff */
[----:B---3--:R-:W-:Y:S04]  /*90b0*/  UIADD3 UR4, UP0, UPT, UR6, 0x680, URZ ;  /* 0x0000068006047890 */ /* 0x008fe8000ff1e0ff */
[----:B------:R-:W-:Y:S09]  /*90c0*/  UIADD3.X UR5, UPT, UPT, URZ, UR7, URZ, UP0, !UPT ;  /* 0x00000007ff057290 */ /* 0x000ff200087fe4ff */
[----:B------:R3:W-:Y:S01]  /*90d0*/  UTMASTG.4D.IM2COL [UR8], [UR4] ;  /* 0x00000008040073b5 */ /* 0x0007e20008058000 */
[----:B------:R0:W-:Y:S01]  /*90e0*/  UTMACMDFLUSH ;  /* 0x00000000000079b7 */ /* 0x0001e20000000000 */
[----:B---3--:R-:W-:Y:S04]  /*90f0*/  DEPBAR.LE SB0, 0x1 ;  /* 0x000080400000791a */ /* 0x008fe80000000000 */
.L_x_141:
[----:B------:R-:W-:Y:S05]  /*9100*/  BSYNC.RECONVERGENT B0 ;  /* 0x0000000000007941 */ /* 0x000fea0003800200 */
.L_x_140:
[----:B------:R-:W-:Y:S01]  /*9110*/  BAR.SYNC.DEFER_BLOCKING 0x1, 0x80 ;  /* 0x0042000000007b1d */ /* 0x000fe20000010000 */
[----:B------:R-:W-:Y:S01]  /*9120*/  UISETP.NE.AND UP0, UPT, UR53, -0x4, UPT ;  /* 0xfffffffc3500788c */ /* 0x000fe2000bf05270 */
[----:B------:R-:W-:Y:S08]  /*9130*/  IADD3 R0, PT, PT, R22, 0x1, RZ ;  /* 0x0000000116007810 */ /* 0x000ff00007ffe0ff */
[----:B------:R-:W-:Y:S05]  /*9140*/  BRA.U !UP0, `(.L_x_142) ;  /* 0x0000000108247547 */ /* 0x000fea000b800000 */
[----:B------:R-:W-:Y:S01]  /*9150*/  ISETP.NE.AND P0, PT, R86, RZ, PT ;  /* 0x000000ff5600720c */ /* 0x000fe20003f05270 */
[----:B------:R-:W-:Y:S01]  /*9160*/  IMAD.U32 R2, RZ, RZ, UR50 ;  /* 0x00000032ff027e24 */ /* 0x000fe2000f8e00ff */
[----:B------:R-:W-:Y:S04]  /*9170*/  UIADD3 UR4, UPT, UPT, UR50, 0x1, URZ ;  /* 0x0000000132047890 */ /* 0x000fe8000fffe0ff */
[----:B------:R-:W-:Y:S04]  /*9180*/  UISETP.NE.AND UP0, UPT, UR4, 0x4, UPT ;  /* 0x000000040400788c */ /* 0x000fe8000bf05270 */
[----:B------:R-:W-:Y:S03]  /*9190*/  USEL UR50, UR4, URZ, UP0 ;  /* 0x000000ff04327287 */ /* 0x000fe60008000000 */
[----:B------:R-:W-:Y:S05]  /*91a0*/  @P0 LEA R2, R2, UR49, 0x3 ;  /* 0x0000003102020c11 */ /* 0x000fea000f8e18ff */
[----:B------:R-:W-:Y:S05]  /*91b0*/  @P0 VIADD R3, R2, 0xb0 ;  /* 0x000000b002030836 */ /* 0x000fea0000000000 */
[----:B------:R-:W-:Y:S04]  /*91c0*/  @P0 PRMT R3, R92, 0x654, R3 ;  /* 0x000006545c030816 */ /* 0x000fe80000000003 */
[----:B------:R3:W-:Y:S03]  /*91d0*/  @P0 SYNCS.ARRIVE.TRANS64.RED.A1T0 RZ, [R3+URZ], RZ ;  /* 0x000000ff03ff09a7 */ /* 0x0007e600081004ff */
.L_x_142:
[----:B------:R-:W-:Y:S01]  /*91e0*/  R2UR UR5, R77 ;  /* 0x000000004d0572ca */ /* 0x000fe200000e0000 */
[----:B------:R-:W-:Y:S01]  /*91f0*/  UISETP.NE.AND UP0, UPT, UR62, URZ, UPT ;  /* 0x000000ff3e00728c */ /* 0x000fe2000bf05270 */
[----:B------:R-:W-:Y:S01]  /*9200*/  R2UR UR4, R78 ;  /* 0x000000004e0472ca */ /* 0x000fe200000e0000 */
[----:B------:R-:W-:Y:S01]  /*9210*/  UIADD3 UR53, UPT, UPT, UR53, 0x4, URZ ;  /* 0x0000000435357890 */ /* 0x000fe2000fffe0ff */
[C---:B------:R-:W-:Y:S01]  /*9220*/  ISETP.NE.AND P0, PT, R0.reuse, 0x2, PT ;  /* 0x000000020000780c */ /* 0x040fe20003f05270 */
[----:B------:R-:W-:Y:S01]  /*9230*/  UMOV UR52, UR63 ;  /* 0x0000003f00347c82 */ /* 0x000fe20008000000 */
[----:B------:R-:W-:Y:S02]  /*9240*/  LOP3.LUT R63, R63, 0x1, RZ, 0x3c, !PT ;  /* 0x000000013f3f7812 */ /* 0x000fe400078e3cff */
[----:B---3--:R-:W-:Y:S02]  /*9250*/  SEL R3, RZ, 0x1, P0 ;  /* 0x00000001ff037807 */ /* 0x008fe40000000000 */
[----:B------:R-:W-:Y:S02]  /*9260*/  SEL R22, R0, RZ, P0 ;  /* 0x000000ff00167207 */ /* 0x000fe40000000000 */
[----:B------:R-:W-:Y:S01]  /*9270*/  LOP3.LUT R64, R64, R3, RZ, 0x3c, !PT ;  /* 0x0000000340407212 */ /* 0x000fe200078e3cff */
[----:B------:R-:W-:Y:S02]  /*9280*/  UIADD3 UR21, UPT, UPT, UR36, UR5, URZ ;  /* 0x0000000524157290 */ /* 0x000fe4000fffe0ff */
[----:B------:R-:W-:Y:S01]  /*9290*/  UIADD3 UR51, UPT, UPT, UR37, UR4, URZ ;  /* 0x0000000425337290 */ /* 0x000fe2000fffe0ff */
[----:B------:R-:W-:Y:S11]  /*92a0*/  BRA.U UP0, `(.L_x_143) ;  /* 0xffffffc900887547 */ /* 0x000ff6000b83ffff */
[----:B------:R-:W-:-:S13]  /*92b0*/  R2UR UR4, R79 ;  /* 0x000000004f0472ca */ /* 0x000fda00000e0000 */
[----:B------:R-:W-:-:S09]  /*92c0*/  UISETP.NE.AND UP0, UPT, UR4, URZ, UPT ;  /* 0x000000ff0400728c */ /* 0x000fd2000bf05270 */
[----:B------:R-:W-:Y:S05]  /*92d0*/  BRA.U !UP0, `(.L_x_144) ;  /* 0x0000000108487547 */ /* 0x000fea000b800000 */
[----:B------:R-:W3:Y:S02]  /*92e0*/  LDCU.64 UR4, c[0x0][0x890] ;  /* 0x00011200ff0477ac */ /* 0x000ee40008000a00 */
[----:B---3--:R-:W-:-:S04]  /*92f0*/  UISETP.NE.U32.AND UP0, UPT, UR4, URZ, UPT ;  /* 0x000000ff0400728c */ /* 0x008fc8000bf05070 */
[----:B------:R-:W-:-:S09]  /*9300*/  UISETP.NE.AND.EX UP0, UPT, UR5, URZ, UPT, UP0 ;  /* 0x000000ff0500728c */ /* 0x000fd2000bf05300 */
[----:B------:R-:W-:Y:S05]  /*9310*/  BRA.U UP0, `(.L_x_145) ;  /* 0x00000001000c7547 */ /* 0x000fea000b800000 */
[----:B------:R-:W-:-:S13]  /*9320*/  FSETP.NEU.AND P0, PT, R27, RZ, PT ;  /* 0x000000ff1b00720b */ /* 0x000fda0003f0d000 */
[----:B------:R-:W-:Y:S05]  /*9330*/  @!P0 EXIT ;  /* 0x000000000000894d */ /* 0x000fea0003800000 */
[----:B------:R-:W-:Y:S05]  /*9340*/  BRA `(.L_x_144) ;  /* 0x00000000002c7947 */ /* 0x000fea0003800000 */
.L_x_145:
[----:B------:R-:W-:Y:S01]  /*9350*/  ISETP.NE.AND P0, PT, R85, RZ, PT ;  /* 0x000000ff5500720c */ /* 0x000fe20003f05270 */
[----:B------:R-:W-:-:S12]  /*9360*/  BSSY.RECONVERGENT B0, `(.L_x_144) ;  /* 0x0000009000007945 */ /* 0x000fd80003800200 */
[----:B------:R-:W-:Y:S05]  /*9370*/  @P0 BRA `(.L_x_146) ;  /* 0x0000000000140947 */ /* 0x000fea0003800000 */
[----:B------:R-:W3:Y:S02]  /*9380*/  LDCU.64 UR4, c[0x0][0x888] ;  /* 0x00011100ff0477ac */ /* 0x000ee40008000a00 */
[----:B---3--:R-:W-:-:S04]  /*9390*/  ISETP.NE.U32.AND P0, PT, RZ, UR4, PT ;  /* 0x00000004ff007c0c */ /* 0x008fc8000bf05070 */
[----:B------:R-:W-:-:S13]  /*93a0*/  ISETP.NE.AND.EX P0, PT, RZ, UR5, PT, P0 ;  /* 0x00000005ff007c0c */ /* 0x000fda000bf05300 */
[----:B------:R-:W-:Y:S05]  /*93b0*/  @!P0 EXIT ;  /* 0x000000000000894d */ /* 0x000fea0003800000 */
[----:B------:R-:W-:Y:S05]  /*93c0*/  BRA `(.L_x_147) ;  /* 0x0000000000087947 */ /* 0x000fea0003800000 */
.L_x_146:
[----:B------:R-:W-:-:S13]  /*93d0*/  FSETP.NEU.AND P0, PT, R27, RZ, PT ;  /* 0x000000ff1b00720b */ /* 0x000fda0003f0d000 */
[----:B------:R-:W-:Y:S05]  /*93e0*/  @!P0 EXIT ;  /* 0x000000000000894d */ /* 0x000fea0003800000 */
.L_x_147:
[----:B------:R-:W-:Y:S05]  /*93f0*/  BSYNC.RECONVERGENT B0 ;  /* 0x0000000000007941 */ /* 0x000fea0003800200 */
.L_x_144:
[----:B------:R-:W3:Y:S01]  /*9400*/  S2UR UR5, SR_CgaCtaId ;  /* 0x00000000000579c3 */ /* 0x000ee20000008800 */
[----:B------:R-:W-:Y:S01]  /*9410*/  ULEA UR4, UR50, UR49, 0x3 ;  /* 0x0000003132047291 */ /* 0x000fe2000f8e18ff */
[----:B------:R-:W-:-:S04]  /*9420*/  DEPBAR.LE SB0, 0x0 ;  /* 0x000080000000791a */ /* 0x000fc80000000000 */
[----:B------:R-:W-:-:S04]  /*9430*/  UIADD3 UR4, UPT, UPT, UR4, 0xb0, URZ ;  /* 0x000000b004047890 */ /* 0x000fc8000fffe0ff */
[----:B---3--:R-:W-:-:S09]  /*9440*/  UPRMT UR4, UR5, 0x654, UR4 ;  /* 0x0000065405047896 */ /* 0x008fd20008000004 */
[----:B------:R-:W-:Y:S01]  /*9450*/  SYNCS.ARRIVE.TRANS64.RED.A1T0 RZ, [UR4], RZ ;  /* 0x000000ffffff79a7 */ /* 0x000fe20008100404 */
[----:B------:R-:W-:Y:S05]  /*9460*/  EXIT ;  /* 0x000000000000794d */ /* 0x000fea0003800000 */
.L_x_25:
[----:B------:R-:W-:Y:S07]  /*9470*/  MOV R0, UR17 ;  /* 0x0000001100007c02 */ /* 0x000fee0008000f00 */
.L_x_148:
[----:B-1----:R1:W2:Y:S02]  /*9480*/  SYNCS.PHASECHK.TRANS64.TRYWAIT P0, [R0+URZ+0x48], R5 ;  /* 0x00004805000075a7 */ /* 0x0022a400080011ff */
[----:B--2---:R-:W-:Y:S05]  /*9490*/  @!P0 NANOSLEEP.SYNCS 0x989680 ;  /* 0x009896800000895d */ /* 0x004fea0003900000 */
[----:B------:R-:W2:Y:S02]  /*94a0*/  @!P0 SYNCS.PHASECHK.TRANS64 P0, [R0+URZ+0x48], R5 ;  /* 0x00004805000085a7 */ /* 0x000ea400080010ff */
[----:B--2---:R-:W-:Y:S05]  /*94b0*/  @!P0 BRA `(.L_x_148) ;  /* 0xfffffffc00f08947 */ /* 0x004fea000383ffff */
[----:B------:R-:W-:Y:S05]  /*94c0*/  BRA `(.L_x_24) ;  /* 0xffffff8400c07947 */ /* 0x000fea000383ffff */
.L_x_32:
[----:B------:R-:W-:Y:S07]  /*94d0*/  MOV R0, UR17 ;  /* 0x0000001100007c02 */ /* 0x000fee0008000f00 */
.L_x_149:
[----:B-1----:R1:W2:Y:S02]  /*94e0*/  SYNCS.PHASECHK.TRANS64.TRYWAIT P0, [R0+URZ+0x48], R5 ;  /* 0x00004805000075a7 */ /* 0x0022a400080011ff */
[----:B--2---:R-:W-:Y:S05]  /*94f0*/  @!P0 NANOSLEEP.SYNCS 0x989680 ;  /* 0x009896800000895d */ /* 0x004fea0003900000 */
[----:B------:R-:W2:Y:S02]  /*9500*/  @!P0 SYNCS.PHASECHK.TRANS64 P0, [R0+URZ+0x48], R5 ;  /* 0x00004805000085a7 */ /* 0x000ea400080010ff */
[----:B--2---:R-:W-:Y:S05]  /*9510*/  @!P0 BRA `(.L_x_149) ;  /* 0xfffffffc00f08947 */ /* 0x004fea000383ffff */
[----:B------:R-:W-:Y:S05]  /*9520*/  BRA `(.L_x_31) ;  /* 0xffffff8c001c7947 */ /* 0x000fea000383ffff */
.L_x_37:
[----:B------:R-:W-:-:S07]  /*9530*/  MOV R0, UR25 ;  /* 0x0000001900007c02 */ /* 0x000fce0008000f00 */
.L_x_150:
[----:B-1----:R1:W2:Y:S02]  /*9540*/  SYNCS.PHASECHK.TRANS64.TRYWAIT P0, [R0+URZ+0xe0], R3 ;  /* 0x0000e003000075a7 */ /* 0x0022a400080011ff */
[----:B--2---:R-:W-:Y:S05]  /*9550*/  @!P0 NANOSLEEP.SYNCS 0x989680 ;  /* 0x009896800000895d */ /* 0x004fea0003900000 */
[----:B------:R-:W2:Y:S02]  /*9560*/  @!P0 SYNCS.PHASECHK.TRANS64 P0, [R0+URZ+0xe0], R3 ;  /* 0x0000e003000085a7 */ /* 0x000ea400080010ff */
[----:B--2---:R-:W-:Y:S05]  /*9570*/  @!P0 BRA `(.L_x_150) ;  /* 0xfffffffc00f08947 */ /* 0x004fea000383ffff */
[----:B------:R-:W-:Y:S05]  /*9580*/  BRA `(.L_x_151) ;  /* 0xffffff8c00e87947 */ /* 0x000fea000383ffff */
.L_x_41:
[----:B------:R-:W-:-:S07]  /*9590*/  MOV R0, UR4 ;  /* 0x0000000400007c02 */ /* 0x000fce0008000f00 */
.L_x_152:
[----:B-1----:R1:W2:Y:S02]  /*95a0*/  SYNCS.PHASECHK.TRANS64.TRYWAIT P0, [R0+URZ], R3 ;  /* 0x00000003000075a7 */ /* 0x0022a400080011ff */
[----:B--2---:R-:W-:Y:S05]  /*95b0*/  @!P0 NANOSLEEP.SYNCS 0x989680 ;  /* 0x009896800000895d */ /* 0x004fea0003900000 */
[----:B------:R-:W2:Y:S02]  /*95c0*/  @!P0 SYNCS.PHASECHK.TRANS64 P0, [R0+URZ], R3 ;  /* 0x00000003000085a7 */ /* 0x000ea400080010ff */
[----:B--2---:R-:W-:Y:S05]  /*95d0*/  @!P0 BRA `(.L_x_152) ;  /* 0xfffffffc00f08947 */ /* 0x004fea000383ffff */
[----:B------:R-:W-:Y:S05]  /*95e0*/  BRA `(.L_x_153) ;  /* 0xffffff9400807947 */ /* 0x000fea000383ffff */
.L_x_42:
[----:B------:R-:W-:-:S07]  /*95f0*/  MOV R0, UR5 ;  /* 0x0000000500007c02 */ /* 0x000fce0008000f00 */
.L_x_154:
[----:B-1----:R1:W2:Y:S02]  /*9600*/  SYNCS.PHASECHK.TRANS64.TRYWAIT P0, [R0+URZ], R3 ;  /* 0x00000003000075a7 */ /* 0x0022a400080011ff */
[----:B--2---:R-:W-:Y:S05]  /*9610*/  @!P0 NANOSLEEP.SYNCS 0x989680 ;  /* 0x009896800000895d */ /* 0x004fea0003900000 */
[----:B------:R-:W2:Y:S02]  /*9620*/  @!P0 SYNCS.PHASECHK.TRANS64 P0, [R0+URZ], R3 ;  /* 0x00000003000085a7 */ /* 0x000ea400080010ff */
[----:B--2---:R-:W-:Y:S05]  /*9630*/  @!P0 BRA `(.L_x_154) ;  /* 0xfffffffc00f08947 */ /* 0x004fea000383ffff */
[----:B------:R-:W-:Y:S05]  /*9640*/  BRA `(.L_x_155) ;  /* 0xffffff9400907947 */ /* 0x000fea000383ffff */
.L_x_43:
[----:B------:R-:W-:-:S07]  /*9650*/  MOV R0, UR5 ;  /* 0x0000000500007c02 */ /* 0x000fce0008000f00 */
.L_x_156:
[----:B-1----:R1:W2:Y:S02]  /*9660*/  SYNCS.PHASECHK.TRANS64.TRYWAIT P0, [R0+URZ], R3 ;  /* 0x00000003000075a7 */ /* 0x0022a400080011ff */
[----:B--2---:R-:W-:Y:S05]  /*9670*/  @!P0 NANOSLEEP.SYNCS 0x989680 ;  /* 0x009896800000895d */ /* 0x004fea0003900000 */
[----:B------:R-:W2:Y:S02]  /*9680*/  @!P0 SYNCS.PHASECHK.TRANS64 P0, [R0+URZ], R3 ;  /* 0x00000003000085a7 */ /* 0x000ea400080010ff */
[----:B--2---:R-:W-:Y:S05]  /*9690*/  @!P0 BRA `(.L_x_156) ;  /* 0xfffffffc00f08947 */ /* 0x004fea000383ffff */
[----:B------:R-:W-:Y:S05]  /*96a0*/  BRA `(.L_x_157) ;  /* 0xffffff9400a07947 */ /* 0x000fea000383ffff */
.L_x_44:
[----:B------:R-:W-:-:S07]  /*96b0*/  MOV R0, UR5 ;  /* 0x0000000500007c02 */ /* 0x000fce0008000f00 */
.L_x_158:
[----:B-1----:R1:W2:Y:S02]  /*96c0*/  SYNCS.PHASECHK.TRANS64.TRYWAIT P0, [R0+URZ], R3 ;  /* 0x00000003000075a7 */ /* 0x0022a400080011ff */
[----:B--2---:R-:W-:Y:S05]  /*96d0*/  @!P0 NANOSLEEP.SYNCS 0x989680 ;  /* 0x009896800000895d */ /* 0x004fea0003900000 */
[----:B------:R-:W2:Y:S02]  /*96e0*/  @!P0 SYNCS.PHASECHK.TRANS64 P0, [R0+URZ], R3 ;  /* 0x00000003000085a7 */ /* 0x000ea400080010ff */
[----:B--2---:R-:W-:Y:S05]  /*96f0*/  @!P0 BRA `(.L_x_158) ;  /* 0xfffffffc00f08947 */ /* 0x004fea000383ffff */
[----:B------:R-:W-:Y:S05]  /*9700*/  BRA `(.L_x_159) ;  /* 0xffffff9400b07947 */ /* 0x000fea000383ffff */
.L_x_45:
[----:B------:R-:W-:-:S07]  /*9710*/  MOV R0, UR5 ;  /* 0x0000000500007c02 */ /* 0x000fce0008000f00 */
.L_x_160:
[----:B-1----:R1:W2:Y:S02]  /*9720*/  SYNCS.PHASECHK.TRANS64.TRYWAIT P0, [R0+URZ], R3 ;  /* 0x00000003000075a7 */ /* 0x0022a400080011ff */
[----:B--2---:R-:W-:Y:S05]  /*9730*/  @!P0 NANOSLEEP.SYNCS 0x989680 ;  /* 0x009896800000895d */ /* 0x004fea0003900000 */
[----:B------:R-:W2:Y:S02]  /*9740*/  @!P0 SYNCS.PHASECHK.TRANS64 P0, [R0+URZ], R3 ;  /* 0x00000003000085a7 */ /* 0x000ea400080010ff */
[----:B--2---:R-:W-:Y:S05]  /*9750*/  @!P0 BRA `(.L_x_160) ;  /* 0xfffffffc00f08947 */ /* 0x004fea000383ffff */
[----:B------:R-:W-:Y:S05]  /*9760*/  BRA `(.L_x_161) ;  /* 0xffffff9400c07947 */ /* 0x000fea000383ffff */
.L_x_46:
[----:B------:R-:W-:-:S07]  /*9770*/  MOV R0, UR5 ;  /* 0x0000000500007c02 */ /* 0x000fce0008000f00 */
.L_x_162:
[----:B-1----:R1:W2:Y:S02]  /*9780*/  SYNCS.PHASECHK.TRANS64.TRYWAIT P0, [R0+URZ], R3 ;  /* 0x00000003000075a7 */ /* 0x0022a400080011ff */
[----:B--2---:R-:W-:Y:S05]  /*9790*/  @!P0 NANOSLEEP.SYNCS 0x989680 ;  /* 0x009896800000895d */ /* 0x004fea0003900000 */
[----:B------:R-:W2:Y:S02]  /*97a0*/  @!P0 SYNCS.PHASECHK.TRANS64 P0, [R0+URZ], R3 ;  /* 0x00000003000085a7 */ /* 0x000ea400080010ff */
[----:B--2---:R-:W-:Y:S05]  /*97b0*/  @!P0 BRA `(.L_x_162) ;  /* 0xfffffffc00f08947 */ /* 0x004fea000383ffff */
[----:B------:R-:W-:Y:S05]  /*97c0*/  BRA `(.L_x_163) ;  /* 0xffffff9400d07947 */ /* 0x000fea000383ffff */
.L_x_47:
[----:B------:R-:W-:-:S07]  /*97d0*/  MOV R0, UR5 ;  /* 0x0000000500007c02 */ /* 0x000fce0008000f00 */
.L_x_164:
[----:B-1----:R1:W2:Y:S02]  /*97e0*/  SYNCS.PHASECHK.TRANS64.TRYWAIT P0, [R0+URZ], R3 ;  /* 0x00000003000075a7 */ /* 0x0022a400080011ff */
[----:B--2---:R-:W-:Y:S05]  /*97f0*/  @!P0 NANOSLEEP.SYNCS 0x989680 ;  /* 0x009896800000895d */ /* 0x004fea0003900000 */
[----:B------:R-:W2:Y:S02]  /*9800*/  @!P0 SYNCS.PHASECHK.TRANS64 P0, [R0+URZ], R3 ;  /* 0x00000003000085a7 */ /* 0x000ea400080010ff */
[----:B--2---:R-:W-:Y:S05]  /*9810*/  @!P0 BRA `(.L_x_164) ;  /* 0xfffffffc00f08947 */ /* 0x004fea000383ffff */
[----:B------:R-:W-:Y:S05]  /*9820*/  BRA `(.L_x_165) ;  /* 0xffffff9400e07947 */ /* 0x000fea000383ffff */
.L_x_48:
[----:B------:R-:W-:-:S07]  /*9830*/  MOV R0, UR5 ;  /* 0x0000000500007c02 */ /* 0x000fce0008000f00 */
.L_x_166:
[----:B-1----:R1:W2:Y:S02]  /*9840*/  SYNCS.PHASECHK.TRANS64.TRYWAIT P0, [R0+URZ], R3 ;  /* 0x00000003000075a7 */ /* 0x0022a400080011ff */
[----:B--2---:R-:W-:Y:S05]  /*9850*/  @!P0 NANOSLEEP.SYNCS 0x989680 ;  /* 0x009896800000895d */ /* 0x004fea0003900000 */
[----:B------:R-:W2:Y:S02]  /*9860*/  @!P0 SYNCS.PHASECHK.TRANS64 P0, [R0+URZ], R3 ;  /* 0x00000003000085a7 */ /* 0x000ea400080010ff */
[----:B--2---:R-:W-:Y:S05]  /*9870*/  @!P0 BRA `(.L_x_166) ;  /* 0xfffffffc00f08947 */ /* 0x004fea000383ffff */
[----:B------:R-:W-:Y:S05]  /*9880*/  BRA `(.L_x_167) ;  /* 0xffffff9400f07947 */ /* 0x000fea000383ffff */
.L_x_51:
[----:B------:R-:W-:-:S07]  /*9890*/  MOV R4, UR4 ;  /* 0x0000000400047c02 */ /* 0x000fce0008000f00 */
.L_x_168:
[----:B--2---:R2:W3:Y:S02]  /*98a0*/  SYNCS.PHASECHK.TRANS64.TRYWAIT P1, [R4+URZ+0xe8], R7 ;  /* 0x0000e807040075a7 */ /* 0x0044e400080211ff */
[----:B---3--:R-:W-:Y:S05]  /*98b0*/  @!P1 NANOSLEEP.SYNCS 0x989680 ;  /* 0x009896800000995d */ /* 0x008fea0003900000 */
[----:B------:R-:W3:Y:S02]  /*98c0*/  @!P1 SYNCS.PHASECHK.TRANS64 P1, [R4+URZ+0xe8], R7 ;  /* 0x0000e807040095a7 */ /* 0x000ee400080210ff */
[----:B---3--:R-:W-:Y:S05]  /*98d0*/  @!P1 BRA `(.L_x_168) ;  /* 0xfffffffc00f09947 */ /* 0x008fea000383ffff */
[----:B------:R-:W-:Y:S05]  /*98e0*/  BRA `(.L_x_169) ;  /* 0xffffff9800607947 */ /* 0x000fea000383ffff */
.L_x_52:
[----:B--2---:R-:W-:-:S07]  /*98f0*/  MOV R4, UR4 ;  /* 0x0000000400047c02 */ /* 0x004fce0008000f00 */
.L_x_170:
[----:B--2---:R2:W3:Y:S02]  /*9900*/  SYNCS.PHASECHK.TRANS64.TRYWAIT P1, [R4+URZ+0xe0], R5 ;  /* 0x0000e005040075a7 */ /* 0x0044e400080211ff */
[----:B---3--:R-:W-:Y:S05]  /*9910*/  @!P1 NANOSLEEP.SYNCS 0x989680 ;  /* 0x009896800000995d */ /* 0x008fea0003900000 */
[----:B------:R-:W3:Y:S02]  /*9920*/  @!P1 SYNCS.PHASECHK.TRANS64 P1, [R4+URZ+0xe0], R5 ;  /* 0x0000e005040095a7 */ /* 0x000ee400080210ff */
[----:B---3--:R-:W-:Y:S05]  /*9930*/  @!P1 BRA `(.L_x_170) ;  /* 0xfffffffc00f09947 */ /* 0x008fea000383ffff */
[----:B------:R-:W-:Y:S05]  /*9940*/  BRA `(.L_x_171) ;  /* 0xffffff9800687947 */ /* 0x000fea000383ffff */
.L_x_62:
[----:B--2---:R-:W-:-:S04]  /*9950*/  MOV R5, UR5 ;  /* 0x0000000500057c02 */ /* 0x004fc80008000f00 */
[----:B------:R2:W3:Y:S03]  /*9960*/  SYNCS.PHASECHK.TRANS64.TRYWAIT P0, [R5+URZ+0x8], R6 ;  /* 0x00000806050075a7 */ /* 0x0004e600080011ff */
[----:B---3--:R-:W-:Y:S05]  /*9970*/  @!P0 NANOSLEEP.SYNCS 0x989680 ;  /* 0x009896800000895d */ /* 0x008fea0003900000 */
[----:B------:R-:W3:Y:S02]  /*9980*/  @!P0 SYNCS.PHASECHK.TRANS64 P0, [R5+URZ+0x8], R6 ;  /* 0x00000806050085a7 */ /* 0x000ee400080010ff */
[----:B---3--:R-:W-:Y:S05]  /*9990*/  @!P0 BRA `(.L_x_62) ;  /* 0xfffffffc00ec8947 */ /* 0x008fea000383ffff */
[----:B------:R-:W-:Y:S05]  /*99a0*/  BRA `(.L_x_61) ;  /* 0xffffff9c00347947 */ /* 0x000fea000383ffff */
.L_x_64:
[----:B------:R-:W-:Y:S01]  /*99b0*/  BSSY B0, `(.L_x_172) ;  /* 0x0000006000007945 */ /* 0x000fe20003800000 */
[----:B------:R-:W-:-:S07]  /*99c0*/  MOV R15, 0xffffffff ;  /* 0xffffffff000f7802 */ /* 0x000fce0000000f00 */
[----:B-12--5:R-:W-:Y:S05]  /*99d0*/  WARPSYNC.COLLECTIVE R15, `(.L_x_173) ;  /* 0x000000000f0c7348 */ /* 0x026fea0003c00000 */
[----:B------:R-:W-:Y:S02]  /*99e0*/  ELECT P6, UR79, PT ;  /* 0x00000000004f782f */ /* 0x000fe400038c0000 */
[----:B------:R-:W-:Y:S01]  /*99f0*/  MOV R14, UR79 ;  /* 0x0000004f000e7c02 */ /* 0x000fe20008000f00 */
[----:B-12--5:R-:W-:Y:S10]  /*9a00*/  ENDCOLLECTIVE ;  /* 0x000000000000791b */ /* 0x026ff40003800000 */
.L_x_173:
[----:B------:R-:W-:Y:S05]  /*9a10*/  BSYNC B0 ;  /* 0x0000000000007941 */ /* 0x000fea0003800000 */
.L_x_172:
[----:B------:R-:W-:Y:S05]  /*9a20*/  BRA `(.L_x_174) ;  /* 0xffffff9c00647947 */ /* 0x000fea000383ffff */
.L_x_66:
[----:B--2---:R-:W-:-:S04]  /*9a30*/  MOV R3, UR5 ;  /* 0x0000000500037c02 */ /* 0x004fc80008000f00 */
[----:B------:R2:W3:Y:S03]  /*9a40*/  SYNCS.PHASECHK.TRANS64.TRYWAIT P0, [R3+URZ+0x8], R4 ;  /* 0x00000804030075a7 */ /* 0x0004e600080011ff */
[----:B---3--:R-:W-:Y:S05]  /*9a50*/  @!P0 NANOSLEEP.SYNCS 0x989680 ;  /* 0x009896800000895d */ /* 0x008fea0003900000 */
[----:B------:R-:W3:Y:S02]  /*9a60*/  @!P0 SYNCS.PHASECHK.TRANS64 P0, [R3+URZ+0x8], R4 ;  /* 0x00000804030085a7 */ /* 0x000ee400080010ff */
[----:B---3--:R-:W-:Y:S05]  /*9a70*/  @!P0 BRA `(.L_x_66) ;  /* 0xfffffffc00ec8947 */ /* 0x008fea000383ffff */
[----:B------:R-:W-:Y:S05]  /*9a80*/  BRA `(.L_x_65) ;  /* 0xffffff9c00687947 */ /* 0x000fea000383ffff */
.L_x_67:
[----:B------:R-:W-:-:S07]  /*9a90*/  MOV R4, UR20 ;  /* 0x0000001400047c02 */ /* 0x000fce0008000f00 */
.L_x_175:
[----:B-1----:R1:W2:Y:S02]  /*9aa0*/  SYNCS.PHASECHK.TRANS64.TRYWAIT P0, [R4+URZ+0xe0], R5 ;  /* 0x0000e005040075a7 */ /* 0x0022a400080011ff */
[----:B--2---:R-:W-:Y:S05]  /*9ab0*/  @!P0 NANOSLEEP.SYNCS 0x989680 ;  /* 0x009896800000895d */ /* 0x004fea0003900000 */
[----:B------:R-:W2:Y:S02]  /*9ac0*/  @!P0 SYNCS.PHASECHK.TRANS64 P0, [R4+URZ+0xe0], R5 ;  /* 0x0000e005040085a7 */ /* 0x000ea400080010ff */
[----:B--2---:R-:W-:Y:S05]  /*9ad0*/  @!P0 BRA `(.L_x_175) ;  /* 0xfffffffc00f08947 */ /* 0x004fea000383ffff */
[----:B------:R-:W-:Y:S05]  /*9ae0*/  BRA `(.L_x_176) ;  /* 0xffffffa000607947 */ /* 0x000fea000383ffff */
.L_x_69:
[----:B------:R-:W-:-:S07]  /*9af0*/  MOV R4, UR25 ;  /* 0x0000001900047c02 */ /* 0x000fce0008000f00 */
.L_x_177:
[----:B-1----:R1:W2:Y:S02]  /*9b00*/  SYNCS.PHASECHK.TRANS64.TRYWAIT P0, [R4+URZ+0x100], R5 ;  /* 0x00010005040075a7 */ /* 0x0022a400080011ff */
[----:B--2---:R-:W-:Y:S05]  /*9b10*/  @!P0 NANOSLEEP.SYNCS 0x989680 ;  /* 0x009896800000895d */ /* 0x004fea0003900000 */
[----:B------:R-:W2:Y:S02]  /*9b20*/  @!P0 SYNCS.PHASECHK.TRANS64 P0, [R4+URZ+0x100], R5 ;  /* 0x00010005040085a7 */ /* 0x000ea400080010ff */
[----:B--2---:R-:W-:Y:S05]  /*9b30*/  @!P0 BRA `(.L_x_177) ;  /* 0xfffffffc00f08947 */ /* 0x004fea000383ffff */
[----:B------:R-:W-:Y:S05]  /*9b40*/  BRA `(.L_x_68) ;  /* 0xffffffa000807947 */ /* 0x000fea000383ffff */
.L_x_73:
[----:B-1----:R-:W-:Y:S07]  /*9b50*/  MOV R4, UR18 ;  /* 0x0000001200047c02 */ /* 0x002fee0008000f00 */
.L_x_178:
[----:B-1----:R1:W2:Y:S02]  /*9b60*/  SYNCS.PHASECHK.TRANS64.TRYWAIT P0, [R4+URZ], R7 ;  /* 0x00000007040075a7 */ /* 0x0022a400080011ff */
[----:B--2---:R-:W-:Y:S05]  /*9b70*/  @!P0 NANOSLEEP.SYNCS 0x989680 ;  /* 0x009896800000895d */ /* 0x004fea0003900000 */
[----:B------:R-:W2:Y:S02]  /*9b80*/  @!P0 SYNCS.PHASECHK.TRANS64 P0, [R4+URZ], R7 ;  /* 0x00000007040085a7 */ /* 0x000ea400080010ff */
[----:B--2---:R-:W-:Y:S05]  /*9b90*/  @!P0 BRA `(.L_x_178) ;  /* 0xfffffffc00f08947 */ /* 0x004fea000383ffff */
[----:B------:R-:W-:Y:S05]  /*9ba0*/  BRA `(.L_x_72) ;  /* 0xffffffa000a47947 */ /* 0x000fea000383ffff */
.L_x_77:
[----:B--2---:R-:W-:-:S07]  /*9bb0*/  MOV R0, UR4 ;  /* 0x0000000400007c02 */ /* 0x004fce0008000f00 */
.L_x_179:
[----:B-1----:R1:W2:Y:S02]  /*9bc0*/  SYNCS.PHASECHK.TRANS64.TRYWAIT P0, [R0+URZ], R5 ;  /* 0x00000005000075a7 */ /* 0x0022a400080011ff */
[----:B--2---:R-:W-:Y:S05]  /*9bd0*/  @!P0 NANOSLEEP.SYNCS 0x989680 ;  /* 0x009896800000895d */ /* 0x004fea0003900000 */
[----:B------:R-:W2:Y:S02]  /*9be0*/  @!P0 SYNCS.PHASECHK.TRANS64 P0, [R0+URZ], R5 ;  /* 0x00000005000085a7 */ /* 0x000ea400080010ff */
[----:B--2---:R-:W-:Y:S05]  /*9bf0*/  @!P0 BRA `(.L_x_179) ;  /* 0xfffffffc00f08947 */ /* 0x004fea000383ffff */
[----:B------:R-:W-:Y:S05]  /*9c00*/  BRA `(.L_x_180) ;  /* 0xffffffa400ac7947 */ /* 0x000fea000383ffff */
.L_x_80:
[----:B------:R-:W-:-:S07]  /*9c10*/  MOV R0, UR20 ;  /* 0x0000001400007c02 */ /* 0x000fce0008000f00 */
.L_x_181:
[----:B-1----:R1:W2:Y:S02]  /*9c20*/  SYNCS.PHASECHK.TRANS64.TRYWAIT P1, [R0+URZ+0x110], R5 ;  /* 0x00011005000075a7 */ /* 0x0022a400080211ff */
[----:B--2---:R-:W-:Y:S05]  /*9c30*/  @!P1 NANOSLEEP.SYNCS 0x989680 ;  /* 0x009896800000995d */ /* 0x004fea0003900000 */
[----:B------:R-:W2:Y:S02]  /*9c40*/  @!P1 SYNCS.PHASECHK.TRANS64 P1, [R0+URZ+0x110], R5 ;  /* 0x00011005000095a7 */ /* 0x000ea400080210ff */
[----:B--2---:R-:W-:Y:S05]  /*9c50*/  @!P1 BRA `(.L_x_181) ;  /* 0xfffffffc00f09947 */ /* 0x004fea000383ffff */
[----:B------:R-:W-:Y:S05]  /*9c60*/  BRA `(.L_x_182) ;  /* 0xffffffa400f87947 */ /* 0x000fea000383ffff */
.L_x_85:
[----:B------:R-:W-:Y:S07]  /*9c70*/  MOV R2, UR31 ;  /* 0x0000001f00027c02 */ /* 0x000fee0008000f00 */
.L_x_183:
[----:B-1----:R1:W2:Y:S02]  /*9c80*/  SYNCS.PHASECHK.TRANS64.TRYWAIT P0, [R2+URZ+0xe0], R3 ;  /* 0x0000e003020075a7 */ /* 0x0022a400080011ff */
[----:B--2---:R-:W-:Y:S05]  /*9c90*/  @!P0 NANOSLEEP.SYNCS 0x989680 ;  /* 0x009896800000895d */ /* 0x004fea0003900000 */
[----:B------:R-:W2:Y:S02]  /*9ca0*/  @!P0 SYNCS.PHASECHK.TRANS64 P0, [R2+URZ+0xe0], R3 ;  /* 0x0000e003020085a7 */ /* 0x000ea400080010ff */
[----:B--2---:R-:W-:Y:S05]  /*9cb0*/  @!P0 BRA `(.L_x_183) ;  /* 0xfffffffc00f08947 */ /* 0x004fea000383ffff */
[----:B------:R-:W-:Y:S05]  /*9cc0*/  BRA `(.L_x_184) ;  /* 0xffffffac004c7947 */ /* 0x000fea000383ffff */
.L_x_88:
[----:B------:R-:W-:Y:S07]  /*9cd0*/  MOV R2, UR31 ;  /* 0x0000001f00027c02 */ /* 0x000fee0008000f00 */
.L_x_185:
[----:B-1----:R1:W2:Y:S02]  /*9ce0*/  SYNCS.PHASECHK.TRANS64.TRYWAIT P2, [R2+URZ+0xd8], R3 ;  /* 0x0000d803020075a7 */ /* 0x0022a400080411ff */
[----:B--2---:R-:W-:Y:S05]  /*9cf0*/  @!P2 NANOSLEEP.SYNCS 0x989680 ;  /* 0x009896800000a95d */ /* 0x004fea0003900000 */
[----:B------:R-:W2:Y:S02]  /*9d00*/  @!P2 SYNCS.PHASECHK.TRANS64 P2, [R2+URZ+0xd8], R3 ;  /* 0x0000d8030200a5a7 */ /* 0x000ea400080410ff */
[----:B--2---:R-:W-:Y:S05]  /*9d10*/  @!P2 BRA `(.L_x_185) ;  /* 0xfffffffc00f0a947 */ /* 0x004fea000383ffff */
[----:B------:R-:W-:Y:S05]  /*9d20*/  BRA `(.L_x_87) ;  /* 0xffffffb000b07947 */ /* 0x000fea000383ffff */
.L_x_91:
[----:B-1----:R-:W-:Y:S07]  /*9d30*/  MOV R3, UR31 ;  /* 0x0000001f00037c02 */ /* 0x002fee0008000f00 */
.L_x_186:
[----:B-1----:R1:W2:Y:S02]  /*9d40*/  SYNCS.PHASECHK.TRANS64.TRYWAIT P1, [R3+URZ+0xb0], R8 ;  /* 0x0000b008030075a7 */ /* 0x0022a400080211ff */
[----:B--2---:R-:W-:Y:S05]  /*9d50*/  @!P1 NANOSLEEP.SYNCS 0x989680 ;  /* 0x009896800000995d */ /* 0x004fea0003900000 */
[----:B------:R-:W2:Y:S02]  /*9d60*/  @!P1 SYNCS.PHASECHK.TRANS64 P1, [R3+URZ+0xb0], R8 ;  /* 0x0000b008030095a7 */ /* 0x000ea400080210ff */
[----:B--2---:R-:W-:Y:S05]  /*9d70*/  @!P1 BRA `(.L_x_186) ;  /* 0xfffffffc00f09947 */ /* 0x004fea000383ffff */
[----:B------:R-:W-:Y:S05]  /*9d80*/  BRA `(.L_x_187) ;  /* 0xffffffb400407947 */ /* 0x000fea000383ffff */
.L_x_92:
[----:B------:R-:W-:Y:S07]  /*9d90*/  MOV R3, UR31 ;  /* 0x0000001f00037c02 */ /* 0x000fee0008000f00 */
.L_x_188:
[----:B-1----:R1:W2:Y:S02]  /*9da0*/  SYNCS.PHASECHK.TRANS64.TRYWAIT P1, [R3+URZ+0xb8], R8 ;  /* 0x0000b808030075a7 */ /* 0x0022a400080211ff */
[----:B--2---:R-:W-:Y:S05]  /*9db0*/  @!P1 NANOSLEEP.SYNCS 0x989680 ;  /* 0x009896800000995d */ /* 0x004fea0003900000 */
[----:B------:R-:W2:Y:S02]  /*9dc0*/  @!P1 SYNCS.PHASECHK.TRANS64 P1, [R3+URZ+0xb8], R8 ;  /* 0x0000b808030095a7 */ /* 0x000ea400080210ff */
[----:B--2---:R-:W-:Y:S05]  /*9dd0*/  @!P1 BRA `(.L_x_188) ;  /* 0xfffffffc00f09947 */ /* 0x004fea000383ffff */
[----:B------:R-:W-:Y:S05]  /*9de0*/  BRA `(.L_x_189) ;  /* 0xffffffb400787947 */ /* 0x000fea000383ffff */
.L_x_93:
[----:B------:R-:W-:Y:S07]  /*9df0*/  MOV R3, UR31 ;  /* 0x0000001f00037c02 */ /* 0x000fee0008000f00 */
.L_x_190:
[----:B-1----:R1:W2:Y:S02]  /*9e00*/  SYNCS.PHASECHK.TRANS64.TRYWAIT P1, [R3+URZ+0xc0], R8 ;  /* 0x0000c008030075a7 */ /* 0x0022a400080211ff */
[----:B--2---:R-:W-:Y:S05]  /*9e10*/  @!P1 NANOSLEEP.SYNCS 0x989680 ;  /* 0x009896800000995d */ /* 0x004fea0003900000 */
[----:B------:R-:W2:Y:S02]  /*9e20*/  @!P1 SYNCS.PHASECHK.TRANS64 P1, [R3+URZ+0xc0], R8 ;  /* 0x0000c008030095a7 */ /* 0x000ea400080210ff */
[----:B--2---:R-:W-:Y:S05]  /*9e30*/  @!P1 BRA `(.L_x_190) ;  /* 0xfffffffc00f09947 */ /* 0x004fea000383ffff */
[----:B------:R-:W-:Y:S05]  /*9e40*/  BRA `(.L_x_191) ;  /* 0xffffffb400c07947 */ /* 0x000fea000383ffff */
.L_x_94:
[----:B------:R-:W-:Y:S07]  /*9e50*/  MOV R3, UR31 ;  /* 0x0000001f00037c02 */ /* 0x000fee0008000f00 */
.L_x_192:
[----:B-1----:R1:W2:Y:S02]  /*9e60*/  SYNCS.PHASECHK.TRANS64.TRYWAIT P0, [R3+URZ+0xc8], R8 ;  /* 0x0000c808030075a7 */ /* 0x0022a400080011ff */
[----:B--2---:R-:W-:Y:S05]  /*9e70*/  @!P0 NANOSLEEP.SYNCS 0x989680 ;  /* 0x009896800000895d */ /* 0x004fea0003900000 */
[----:B------:R-:W2:Y:S02]  /*9e80*/  @!P0 SYNCS.PHASECHK.TRANS64 P0, [R3+URZ+0xc8], R8 ;  /* 0x0000c808030085a7 */ /* 0x000ea400080010ff */
[----:B--2---:R-:W-:Y:S05]  /*9e90*/  @!P0 BRA `(.L_x_192) ;  /* 0xfffffffc00f08947 */ /* 0x004fea000383ffff */
[----:B------:R-:W-:Y:S05]  /*9ea0*/  BRA `(.L_x_193) ;  /* 0xffffffb800107947 */ /* 0x000fea000383ffff */
.L_x_96:
[----:B-1----:R-:W-:-:S07]  /*9eb0*/  MOV R0, UR31 ;  /* 0x0000001f00007c02 */ /* 0x002fce0008000f00 */
.L_x_194:
[----:B-1----:R1:W2:Y:S02]  /*9ec0*/  SYNCS.PHASECHK.TRANS64.TRYWAIT P0, [R0+URZ+0xb0], R3 ;  /* 0x0000b003000075a7 */ /* 0x0022a400080011ff */
[----:B--2---:R-:W-:Y:S05]  /*9ed0*/  @!P0 NANOSLEEP.SYNCS 0x989680 ;  /* 0x009896800000895d */ /* 0x004fea0003900000 */
[----:B------:R-:W2:Y:S02]  /*9ee0*/  @!P0 SYNCS.PHASECHK.TRANS64 P0, [R0+URZ+0xb0], R3 ;  /* 0x0000b003000085a7 */ /* 0x000ea400080010ff */
[----:B--2---:R-:W-:Y:S05]  /*9ef0*/  @!P0 BRA `(.L_x_194) ;  /* 0xfffffffc00f08947 */ /* 0x004fea000383ffff */
[----:B------:R-:W-:Y:S05]  /*9f00*/  BRA `(.L_x_195) ;  /* 0xffffffb8007c7947 */ /* 0x000fea000383ffff */
.L_x_97:
[----:B-1----:R-:W-:-:S07]  /*9f10*/  MOV R0, UR31 ;  /* 0x0000001f00007c02 */ /* 0x002fce0008000f00 */
.L_x_196:
[----:B-1----:R1:W2:Y:S02]  /*9f20*/  SYNCS.PHASECHK.TRANS64.TRYWAIT P0, [R0+URZ+0xb8], R3 ;  /* 0x0000b803000075a7 */ /* 0x0022a400080011ff */
[----:B--2---:R-:W-:Y:S05]  /*9f30*/  @!P0 NANOSLEEP.SYNCS 0x989680 ;  /* 0x009896800000895d */ /* 0x004fea0003900000 */
[----:B------:R-:W2:Y:S02]  /*9f40*/  @!P0 SYNCS.PHASECHK.TRANS64 P0, [R0+URZ+0xb8], R3 ;  /* 0x0000b803000085a7 */ /* 0x000ea400080010ff */
[----:B--2---:R-:W-:Y:S05]  /*9f50*/  @!P0 BRA `(.L_x_196) ;  /* 0xfffffffc00f08947 */ /* 0x004fea000383ffff */
[----:B------:R-:W-:Y:S05]  /*9f60*/  BRA `(.L_x_197) ;  /* 0xffffffb8006c7947 */ /* 0x000fea000383ffff */
.L_x_98:
[----:B-1----:R-:W-:-:S07]  /*9f70*/  MOV R0, UR31 ;  /* 0x0000001f00007c02 */ /* 0x002fce0008000f00 */
.L_x_198:
[----:B-1----:R1:W2:Y:S02]  /*9f80*/  SYNCS.PHASECHK.TRANS64.TRYWAIT P0, [R0+URZ+0xc0], R3 ;  /* 0x0000c003000075a7 */ /* 0x0022a400080011ff */
[----:B--2---:R-:W-:Y:S05]  /*9f90*/  @!P0 NANOSLEEP.SYNCS 0x989680 ;  /* 0x009896800000895d */ /* 0x004fea0003900000 */
[----:B------:R-:W2:Y:S02]  /*9fa0*/  @!P0 SYNCS.PHASECHK.TRANS64 P0, [R0+URZ+0xc0], R3 ;  /* 0x0000c003000085a7 */ /* 0x000ea400080010ff */
[----:B--2---:R-:W-:Y:S05]  /*9fb0*/  @!P0 BRA `(.L_x_198) ;  /* 0xfffffffc00f08947 */ /* 0x004fea000383ffff */
[----:B------:R-:W-:Y:S05]  /*9fc0*/  BRA `(.L_x_199) ;  /* 0xffffffb8005c7947 */ /* 0x000fea000383ffff */
.L_x_100:
[----:B------:R-:W-:Y:S07]  /*9fd0*/  MOV R0, UR49 ;  /* 0x0000003100007c02 */ /* 0x000fee0008000f00 */
.L_x_200:
[----:B-1----:R1:W2:Y:S02]  /*9fe0*/  SYNCS.PHASECHK.TRANS64.TRYWAIT P0, [R0+URZ+0xe0], R3 ;  /* 0x0000e003000075a7 */ /* 0x0022a400080011ff */
[----:B--2---:R-:W-:Y:S05]  /*9ff0*/  @!P0 NANOSLEEP.SYNCS 0x989680 ;  /* 0x009896800000895d */ /* 0x004fea0003900000 */
[----:B------:R-:W2:Y:S02]  /*a000*/  @!P0 SYNCS.PHASECHK.TRANS64 P0, [R0+URZ+0xe0], R3 ;  /* 0x0000e003000085a7 */ /* 0x000ea400080010ff */
[----:B--2---:R-:W-:Y:S05]  /*a010*/  @!P0 BRA `(.L_x_200) ;  /* 0xfffffffc00f08947 */ /* 0x004fea000383ffff */
[----:B------:R-:W-:Y:S05]  /*a020*/  BRA `(.L_x_201) ;  /* 0xffffffbc00347947 */ /* 0x000fea000383ffff */
.L_x_111:
[----:B-1----:R-:W-:Y:S04]  /*a030*/  MOV R0, UR49 ;  /* 0x0000003100007c02 */ /* 0x002fe80008000f00 */
[----:B------:R1:W2:Y:S03]  /*a040*/  SYNCS.PHASECHK.TRANS64.TRYWAIT P1, [R0+URZ+0x90], R5 ;  /* 0x00009005000075a7 */ /* 0x0002a600080211ff */
[----:B--2---:R-:W-:Y:S05]  /*a050*/  @!P1 NANOSLEEP.SYNCS 0x989680 ;  /* 0x009896800000995d */ /* 0x004fea0003900000 */
[----:B------:R-:W2:Y:S02]  /*a060*/  @!P1 SYNCS.PHASECHK.TRANS64 P1, [R0+URZ+0x90], R5 ;  /* 0x00009005000095a7 */ /* 0x000ea400080210ff */
[----:B--2---:R-:W-:Y:S05]  /*a070*/  @!P1 BRA `(.L_x_111) ;  /* 0xfffffffc00ec9947 */ /* 0x004fea000383ffff */
[----:B------:R-:W-:Y:S05]  /*a080*/  BRA `(.L_x_110) ;  /* 0xffffffcc00007947 */ /* 0x000fea000383ffff */
.L_x_113:
[----:B------:R1:W1:Y:S02]  /*a090*/  SYNCS.PHASECHK.TRANS64.TRYWAIT P0, [R88+URZ+0xf0], R3 ;  /* 0x0000f003580075a7 */ /* 0x00026400080011ff */
[----:B-1----:R-:W-:Y:S05]  /*a0a0*/  @!P0 NANOSLEEP.SYNCS 0x989680 ;  /* 0x009896800000895d */ /* 0x002fea0003900000 */
[----:B------:R-:W1:Y:S02]  /*a0b0*/  @!P0 SYNCS.PHASECHK.TRANS64 P0, [R88+URZ+0xf0], R3 ;  /* 0x0000f003580085a7 */ /* 0x000e6400080010ff */
[----:B-1----:R-:W-:Y:S05]  /*a0c0*/  @!P0 BRA `(.L_x_113) ;  /* 0xfffffffc00f08947 */ /* 0x002fea000383ffff */
[----:B------:R-:W-:Y:S05]  /*a0d0*/  BRA `(.L_x_112) ;  /* 0xffffffcc00287947 */ /* 0x000fea000383ffff */
.L_x_122:
[----:B-1----:R1:W3:Y:S02]  /*a0e0*/  SYNCS.PHASECHK.TRANS64.TRYWAIT P0, [R3+URZ+0x90], R0 ;  /* 0x00009000030075a7 */ /* 0x0022e400080011ff */
[----:B---3--:R-:W-:Y:S05]  /*a0f0*/  @!P0 NANOSLEEP.SYNCS 0x989680 ;  /* 0x009896800000895d */ /* 0x008fea0003900000 */
[----:B------:R-:W3:Y:S02]  /*a100*/  @!P0 SYNCS.PHASECHK.TRANS64 P0, [R3+URZ+0x90], R0 ;  /* 0x00009000030085a7 */ /* 0x000ee400080010ff */
[----:B---3--:R-:W-:Y:S05]  /*a110*/  @!P0 BRA `(.L_x_122) ;  /* 0xfffffffc00f08947 */ /* 0x008fea000383ffff */
[----:B------:R-:W-:Y:S05]  /*a120*/  BRA `(.L_x_121) ;  /* 0xffffffd4004c7947 */ /* 0x000fea000383ffff */
.L_x_130:
[----:B-1----:R1:W4:Y:S02]  /*a130*/  SYNCS.PHASECHK.TRANS64.TRYWAIT P0, [R40+URZ+0x90], R5 ;  /* 0x00009005280075a7 */ /* 0x00232400080011ff */
[----:B----4-:R-:W-:Y:S05]  /*a140*/  @!P0 NANOSLEEP.SYNCS 0x989680 ;  /* 0x009896800000895d */ /* 0x010fea0003900000 */
[----:B------:R-:W4:Y:S02]  /*a150*/  @!P0 SYNCS.PHASECHK.TRANS64 P0, [R40+URZ+0x90], R5 ;  /* 0x00009005280085a7 */ /* 0x000f2400080010ff */
[----:B----4-:R-:W-:Y:S05]  /*a160*/  @!P0 BRA `(.L_x_130) ;  /* 0xfffffffc00f08947 */ /* 0x010fea000383ffff */
[----:B------:R-:W-:Y:S05]  /*a170*/  BRA `(.L_x_129) ;  /* 0xffffffdc00947947 */ /* 0x000fea000383ffff */
.L_x_138:
[----:B-1----:R1:W4:Y:S02]  /*a180*/  SYNCS.PHASECHK.TRANS64.TRYWAIT P0, [R3+URZ+0x90], R6 ;  /* 0x00009006030075a7 */ /* 0x00232400080011ff */
[----:B----4-:R-:W-:Y:S05]  /*a190*/  @!P0 NANOSLEEP.SYNCS 0x989680 ;  /* 0x009896800000895d */ /* 0x010fea0003900000 */
[----:B------:R-:W4:Y:S02]  /*a1a0*/  @!P0 SYNCS.PHASECHK.TRANS64 P0, [R3+URZ+0x90], R6 ;  /* 0x00009006030085a7 */ /* 0x000f2400080010ff */
[----:B----4-:R-:W-:Y:S05]  /*a1b0*/  @!P0 BRA `(.L_x_138) ;  /* 0xfffffffc00f08947 */ /* 0x010fea000383ffff */
[----:B------:R-:W-:Y:S05]  /*a1c0*/  BRA `(.L_x_137) ;  /* 0xffffffe400d87947 */ /* 0x000fea000383ffff */
        .weak           $__internal_0_$__cuda_sm10x_tcgen05_guardrail_trap_col_being_dealloced_not_returned_by_alloc
        .type           $__internal_0_$__cuda_sm10x_tcgen05_guardrail_trap_col_being_dealloced_not_returned_by_alloc,@function
        .size           $__internal_0_$__cuda_sm10x_tcgen05_guardrail_trap_col_being_dealloced_not_returned_by_alloc,($__internal_1_$__cuda_sm10x_tcgen05_guardrail_trap_phase_invalid_during_alloc - $__internal_0_$__cuda_sm10x_tcgen05_guardrail_trap_col_being_dealloced_not_returned_by_alloc)
$__internal_0_$__cuda_sm10x_tcgen05_guardrail_trap_col_being_dealloced_not_returned_by_alloc:
[----:B------:R-:W-:Y:S05]  /*a1d0*/  BPT.TRAP 0x1 ;  /* 0x000000040000795c */ /* 0x000fea0000300000 */
[----:B------:R-:W-:-:S04]  /*a1e0*/  HFMA2 R3, -RZ, RZ, 0, 0 ;  /* 0x00000000ff037431 */ /* 0x000fc800000001ff */
[----:B------:R-:W-:Y:S05]  /*a1f0*/  RET.REL.NODEC R2 `(_ZN7cutlass13device_kernelINS_4conv6kernel13ConvUniversalINS1_16ConvProblemShapeILNS1_8OperatorE1ELi2EEENS1_10collective14CollectiveConvINS1_47MainloopSm100TmaUmmaWarpSpecializedImplicitGemmILS5_1ELi9ELi2ELi1ELi2EN4cute5tupleIJNSA_1CILi2EEENSC_ILi1EEESE_EEEEENSB_IJNSC_ILi256EEENSC_ILi64EEENSB_IJNSC_ILi32EEEEEEEEENS_10tfloat32_tESM_NSA_8TiledMMAINSA_8MMA_AtomIJNSA_23SM100_MMA_TF32_2x1SM_SSISM_SM_fLi256ELi64ELNSA_4UMMA5MajorE0ELSR_1ELNSQ_7ScaleInE0ELSS_0EEEEEENSA_6LayoutINSB_IJSE_SE_SE_EEENSB_IJNSC_ILi0EEESX_SX_EEEEENSB_IJNSA_10UnderscoreES10_S10_EEEEENS7_6detail27Sm100ImplicitGemmTileTraitsINSA_25SM100_TMA_2SM_LOAD_IM2COLENSA_14ComposedLayoutINSA_7SwizzleILi3ELi4ELi3EEENSA_18smem_ptr_flag_bitsILi32EEENSV_INSB_IJNSC_ILi8EEESJ_EEENSB_IJSJ_SE_EEEEEEEvEENS14_INSA_18SM100_TMA_2SM_LOADENS16_INS17_ILi2ELi5ELi2EEES1A_NSV_INSB_IJSJ_NSC_ILi4EEEEEENSB_IJSE_SJ_EEEEEEEvEEEENS_8epilogue10collective18CollectiveEpilogueINS1Q_23Sm100TmaWarpSpecializedILi4ELi2ELi16ELb1ELb0EEEJNSB_IJNSC_ILi128EEESI_SK_EEENSB_IJNSV_IS1V_SE_EENSV_INSC_ILi16EEESE_EEEEESM_NSB_IJNSB_IJlllEEESE_SX_EEESM_S22_NS1Q_6fusion15FusionCallbacksIS1U_NS23_17LinearCombinationISM_fSM_fLNS_15FloatRoundStyleE2EEES1W_S20_JEEENSA_5SM1004TMEM4LOAD26SM100_TMEM_LOAD_32dp32b16xENSA_20SM90_TMA_LOAD_IM2COLENS16_INS17_ILi2ELi4ELi3EEES1A_NSV_INSB_IJS1B_S1Y_EEENSB_IJS1Y_SE_EEEEEEENSA_39AutoVectorizingCopyWithAssumedAlignmentILi128EEENSA_21SM90_TMA_STORE_IM2COLES2I_S2K_S2K_EEEvvEEEEvNT_6ParamsE) ;  /* 0xffffff5c02807950 */ /* 0x000fea0003c3ffff */
        .weak           $__internal_1_$__cuda_sm10x_tcgen05_guardrail_trap_phase_invalid_during_alloc
        .type           $__internal_1_$__cuda_sm10x_tcgen05_guardrail_trap_phase_invalid_during_alloc,@function
        .size           $__internal_1_$__cuda_sm10x_tcgen05_guardrail_trap_phase_invalid_during_alloc,($__internal_2_$__cuda_sm10x_tcgen05_guardrail_trap_unallocated_columns_being_dealloced - $__internal_1_$__cuda_sm10x_tcgen05_guardrail_trap_phase_invalid_during_alloc)
$__internal_1_$__cuda_sm10x_tcgen05_guardrail_trap_phase_invalid_during_alloc:
[----:B------:R-:W-:Y:S05]  /*a200*/  BPT.TRAP 0x1 ;  /* 0x000000040000795c */ /* 0x000fea0000300000 */
[----:B------:R-:W-:-:S04]  /*a210*/  MOV R5, 0x0 ;  /* 0x0000000000057802 */ /* 0x000fc80000000f00 */
[----:B------:R-:W-:Y:S05]  /*a220*/  RET.REL.NODEC R4 `(_ZN7cutlass13device_kernelINS_4conv6kernel13ConvUniversalINS1_16ConvProblemShapeILNS1_8OperatorE1ELi2EEENS1_10collective14CollectiveConvINS1_47MainloopSm100TmaUmmaWarpSpecializedImplicitGemmILS5_1ELi9ELi2ELi1ELi2EN4cute5tupleIJNSA_1CILi2EEENSC_ILi1EEESE_EEEEENSB_IJNSC_ILi256EEENSC_ILi64EEENSB_IJNSC_ILi32EEEEEEEEENS_10tfloat32_tESM_NSA_8TiledMMAINSA_8MMA_AtomIJNSA_23SM100_MMA_TF32_2x1SM_SSISM_SM_fLi256ELi64ELNSA_4UMMA5MajorE0ELSR_1ELNSQ_7ScaleInE0ELSS_0EEEEEENSA_6LayoutINSB_IJSE_SE_SE_EEENSB_IJNSC_ILi0EEESX_SX_EEEEENSB_IJNSA_10UnderscoreES10_S10_EEEEENS7_6detail27Sm100ImplicitGemmTileTraitsINSA_25SM100_TMA_2SM_LOAD_IM2COLENSA_14ComposedLayoutINSA_7SwizzleILi3ELi4ELi3EEENSA_18smem_ptr_flag_bitsILi32EEENSV_INSB_IJNSC_ILi8EEESJ_EEENSB_IJSJ_SE_EEEEEEEvEENS14_INSA_18SM100_TMA_2SM_LOADENS16_INS17_ILi2ELi5ELi2EEES1A_NSV_INSB_IJSJ_NSC_ILi4EEEEEENSB_IJSE_SJ_EEEEEEEvEEEENS_8epilogue10collective18CollectiveEpilogueINS1Q_23Sm100TmaWarpSpecializedILi4ELi2ELi16ELb1ELb0EEEJNSB_IJNSC_ILi128EEESI_SK_EEENSB_IJNSV_IS1V_SE_EENSV_INSC_ILi16EEESE_EEEEESM_NSB_IJNSB_IJlllEEESE_SX_EEESM_S22_NS1Q_6fusion15FusionCallbacksIS1U_NS23_17LinearCombinationISM_fSM_fLNS_15FloatRoundStyleE2EEES1W_S20_JEEENSA_5SM1004TMEM4LOAD26SM100_TMEM_LOAD_32dp32b16xENSA_20SM90_TMA_LOAD_IM2COLENS16_INS17_ILi2ELi4ELi3EEES1A_NSV_INSB_IJS1B_S1Y_EEENSB_IJS1Y_SE_EEEEEEENSA_39AutoVectorizingCopyWithAssumedAlignmentILi128EEENSA_21SM90_TMA_STORE_IM2COLES2I_S2K_S2K_EEEvvEEEEvNT_6ParamsE) ;  /* 0xffffff5c04747950 */ /* 0x000fea0003c3ffff */
        .weak           $__internal_2_$__cuda_sm10x_tcgen05_guardrail_trap_unallocated_columns_being_dealloced
        .type           $__internal_2_$__cuda_sm10x_tcgen05_guardrail_trap_unallocated_columns_being_dealloced,@function
        .size           $__internal_2_$__cuda_sm10x_tcgen05_guardrail_trap_unallocated_columns_being_dealloced,(.L_x_203 - $__internal_2_$__cuda_sm10x_tcgen05_guardrail_trap_unallocated_columns_being_dealloced)
$__internal_2_$__cuda_sm10x_tcgen05_guardrail_trap_unallocated_columns_being_dealloced:
[----:B------:R-:W-:Y:S05]  /*a230*/  BPT.TRAP 0x1 ;  /* 0x000000040000795c */ /* 0x000fea0000300000 */
[----:B------:R-:W-:-:S04]  /*a240*/  HFMA2 R3, -RZ, RZ, 0, 0 ;  /* 0x00000000ff037431 */ /* 0x000fc800000001ff */
[----:B------:R-:W-:Y:S05]  /*a250*/  RET.REL.NODEC R2 `(_ZN7cutlass13device_kernelINS_4conv6kernel13ConvUniversalINS1_16ConvProblemShapeILNS1_8OperatorE1ELi2EEENS1_10collective14CollectiveConvINS1_47MainloopSm100TmaUmmaWarpSpecializedImplicitGemmILS5_1ELi9ELi2ELi1ELi2EN4cute5tupleIJNSA_1CILi2EEENSC_ILi1EEESE_EEEEENSB_IJNSC_ILi256EEENSC_ILi64EEENSB_IJNSC_ILi32EEEEEEEEENS_10tfloat32_tESM_NSA_8TiledMMAINSA_8MMA_AtomIJNSA_23SM100_MMA_TF32_2x1SM_SSISM_SM_fLi256ELi64ELNSA_4UMMA5MajorE0ELSR_1ELNSQ_7ScaleInE0ELSS_0EEEEEENSA_6LayoutINSB_IJSE_SE_SE_EEENSB_IJNSC_ILi0EEESX_SX_EEEEENSB_IJNSA_10UnderscoreES10_S10_EEEEENS7_6detail27Sm100ImplicitGemmTileTraitsINSA_25SM100_TMA_2SM_LOAD_IM2COLENSA_14ComposedLayoutINSA_7SwizzleILi3ELi4ELi3EEENSA_18smem_ptr_flag_bitsILi32EEENSV_INSB_IJNSC_ILi8EEESJ_EEENSB_IJSJ_SE_EEEEEEEvEENS14_INSA_18SM100_TMA_2SM_LOADENS16_INS17_ILi2ELi5ELi2EEES1A_NSV_INSB_IJSJ_NSC_ILi4EEEEEENSB_IJSE_SJ_EEEEEEEvEEEENS_8epilogue10collective18CollectiveEpilogueINS1Q_23Sm100TmaWarpSpecializedILi4ELi2ELi16ELb1ELb0EEEJNSB_IJNSC_ILi128EEESI_SK_EEENSB_IJNSV_IS1V_SE_EENSV_INSC_ILi16EEESE_EEEEESM_NSB_IJNSB_IJlllEEESE_SX_EEESM_S22_NS1Q_6fusion15FusionCallbacksIS1U_NS23_17LinearCombinationISM_fSM_fLNS_15FloatRoundStyleE2EEES1W_S20_JEEENSA_5SM1004TMEM4LOAD26SM100_TMEM_LOAD_32dp32b16xENSA_20SM90_TMA_LOAD_IM2COLENS16_INS17_ILi2ELi4ELi3EEES1A_NSV_INSB_IJS1B_S1Y_EEENSB_IJS1Y_SE_EEEEEEENSA_39AutoVectorizingCopyWithAssumedAlignmentILi128EEENSA_21SM90_TMA_STORE_IM2COLES2I_S2K_S2K_EEEvvEEEEvNT_6ParamsE) ;  /* 0xffffff5c02687950 */ /* 0x000fea0003c3ffff */
.L_x_202:
[----:B------:R-:W-:-:S00]  /*a260*/  BRA `(.L_x_202) ;  /* 0xfffffffc00fc7947 */ /* 0x000fc0000383ffff */
[----:B------:R-:W-:-:S00]  /*a270*/  NOP ;  /* 0x0000000000007918 */ /* 0x000fc00000000000 */
        /* <DEDUP_REMOVED lines=8> */
.L_x_203:


//--------------------- .nv.global.init           --------------------------
	.section	.nv.global.init,"aw",@progbits
.nv.global.init:
	.type		$str$29,@object
	.size		$str$29,($str$30 - $str$29)
$str$29:
        /*0000*/ 	.byte	0x28, 0x61, 0x64, 0x64, 0x72, 0x65, 0x73, 0x73, 0x20, 0x26, 0x20, 0x6d, 0x61, 0x73, 0x6b, 0x29
        /*0010*/ 	.byte	0x20, 0x3d, 0x3d, 0x20, 0x30, 0x00
	.type		$str$30,@object
	.size		$str$30,($str$28 - $str$30)
$str$30:
        /*0016*/ 	.byte	0x2f, 0x74, 0x6d, 0x70, 0x2f, 0x63, 0x75, 0x74, 0x6c, 0x61, 0x73, 0x73, 0x5f, 0x73, 0x77, 0x65
        /*0026*/ 	.byte	0x65, 0x70, 0x5f, 0x73, 0x72, 0x63, 0x2f, 0x69, 0x6e, 0x63, 0x6c, 0x75, 0x64, 0x65, 0x2f, 0x63
        /*0036*/ 	.byte	0x75, 0x74, 0x65, 0x2f, 0x70, 0x6f, 0x69, 0x6e, 0x74, 0x65, 0x72, 0x5f, 0x66, 0x6c, 0x61, 0x67
        /*0046*/ 	.byte	0x67, 0x65, 0x64, 0x2e, 0x68, 0x70, 0x70, 0x00
	.type		$str$28,@object
	.size		$str$28,($str$27 - $str$28)
$str$28:
        /*004e*/ 	.byte	0x2f, 0x74, 0x6d, 0x70, 0x2f, 0x63, 0x75, 0x74, 0x6c, 0x61, 0x73, 0x73, 0x5f, 0x73, 0x77, 0x65
        /*005e*/ 	.byte	0x65, 0x70, 0x5f, 0x73, 0x72, 0x63, 0x2f, 0x69, 0x6e, 0x63, 0x6c, 0x75, 0x64, 0x65, 0x2f, 0x63
        /*006e*/ 	.byte	0x75, 0x74, 0x65, 0x2f, 0x61, 0x74, 0x6f, 0x6d, 0x2f, 0x63, 0x6f, 0x70, 0x79, 0x5f, 0x74, 0x72
        /*007e*/ 	.byte	0x61, 0x69, 0x74, 0x73, 0x5f, 0x73, 0x6d, 0x31, 0x30, 0x30, 0x2e, 0x68, 0x70, 0x70, 0x00
	.type		$str$27,@object
	.size		$str$27,(__unnamed_1 - $str$27)
$str$27:
        /*008d*/ 	.byte	0x28, 0x28, 0x75, 0x69, 0x6e, 0x74, 0x33, 0x32, 0x5f, 0x74, 0x28, 0x74, 0x68, 0x72, 0x65, 0x61
        /*009d*/ 	.byte	0x64, 0x49, 0x64, 0x78, 0x2e, 0x78, 0x29, 0x20, 0x2f, 0x20, 0x33, 0x32, 0x29, 0x20, 0x25, 0x20
        /*00ad*/ 	.byte	0x34, 0x29, 0x20, 0x3d, 0x3d, 0x20, 0x28, 0x28, 0x28, 0x74, 0x6d, 0x65, 0x6d, 0x5f, 0x61, 0x64
        /*00bd*/ 	.byte	0x64, 0x72, 0x20, 0x3e, 0x3e, 0x20, 0x31, 0x36, 0x29, 0x20, 0x2f, 0x20, 0x33, 0x32, 0x29, 0x20
        /*00cd*/ 	.byte	0x25, 0x20, 0x34, 0x29, 0x00
	.type		__unnamed_1,@object
	.size		__unnamed_1,(__unnamed_2 - __unnamed_1)
__unnamed_1:
        /*00d2*/ 	.byte	0x61, 0x75, 0x74, 0x6f, 0x20, 0x63, 0x75, 0x74, 0x65, 0x3a, 0x3a, 0x61, 0x73, 0x5f, 0x70, 0x6f
        /* <DEDUP_REMOVED lines=24> */
        /*0262*/ 	.byte	0x32, 0x30, 0x34, 0x38, 0x3e, 0x3e, 0x3e, 0x3e, 0x5d, 0x00
	.type		__unnamed_2,@object
	.size		__unnamed_2,(.L_2 - __unnamed_2)
__unnamed_2:
        /* <DEDUP_REMOVED lines=42> */
        /*050c*/ 	.byte	0x3e, 0x5d, 0x00
.L_2:


//--------------------- .nv.shared._ZN7cutlass13device_kernelINS_4conv6kernel13ConvUniversalINS1_16ConvProblemShapeILNS1_8OperatorE1ELi2EEENS1_10collective14CollectiveConvINS1_47MainloopSm100TmaUmmaWarpSpecializedImplicitGemmILS5_1ELi9ELi2ELi1ELi2EN4cute5tupleIJNSA_1CILi2EEENSC_ILi1EEESE_EEEEENSB_IJNSC_ILi256EEENSC_ILi64EEENSB_IJNSC_ILi32EEEEEEEEENS_10tfloat32_tESM_NSA_8TiledMMAINSA_8MMA_AtomIJNSA_23SM100_MMA_TF32_2x1SM_SSISM_SM_fLi256ELi64ELNSA_4UMMA5MajorE0ELSR_1ELNSQ_7ScaleInE0ELSS_0EEEEEENSA_6LayoutINSB_IJSE_SE_SE_EEENSB_IJNSC_ILi0EEESX_SX_EEEEENSB_IJNSA_10UnderscoreES10_S10_EEEEENS7_6detail27Sm100ImplicitGemmTileTraitsINSA_25SM100_TMA_2SM_LOAD_IM2COLENSA_14ComposedLayoutINSA_7SwizzleILi3ELi4ELi3EEENSA_18smem_ptr_flag_bitsILi32EEENSV_INSB_IJNSC_ILi8EEESJ_EEENSB_IJSJ_SE_EEEEEEEvEENS14_INSA_18SM100_TMA_2SM_LOADENS16_INS17_ILi2ELi5ELi2EEES1A_NSV_INSB_IJSJ_NSC_ILi4EEEEEENSB_IJSE_SJ_EEEEEEEvEEEENS_8epilogue10collective18CollectiveEpilogueINS1Q_23Sm100TmaWarpSpecializedILi4ELi2ELi16ELb1ELb0EEEJNSB_IJNSC_ILi128EEESI_SK_EEENSB_IJNSV_IS1V_SE_EENSV_INSC_ILi16EEESE_EEEEESM_NSB_IJNSB_IJlllEEESE_SX_EEESM_S22_NS1Q_6fusion15FusionCallbacksIS1U_NS23_17LinearCombinationISM_fSM_fLNS_15FloatRoundStyleE2EEES1W_S20_JEEENSA_5SM1004TMEM4LOAD26SM100_TMEM_LOAD_32dp32b16xENSA_20SM90_TMA_LOAD_IM2COLENS16_INS17_ILi2ELi4ELi3EEES1A_NSV_INSB_IJS1B_S1Y_EEENSB_IJS1Y_SE_EEEEEEENSA_39AutoVectorizingCopyWithAssumedAlignmentILi128EEENSA_21SM90_TMA_STORE_IM2COLES2I_S2K_S2K_EEEvvEEEEvNT_6ParamsE --------------------------
	.section	.nv.shared._ZN7cutlass13device_kernelINS_4conv6kernel13ConvUniversalINS1_16ConvProblemShapeILNS1_8OperatorE1ELi2EEENS1_10collective14CollectiveConvINS1_47MainloopSm100TmaUmmaWarpSpecializedImplicitGemmILS5_1ELi9ELi2ELi1ELi2EN4cute5tupleIJNSA_1CILi2EEENSC_ILi1EEESE_EEEEENSB_IJNSC_ILi256EEENSC_ILi64EEENSB_IJNSC_ILi32EEEEEEEEENS_10tfloat32_tESM_NSA_8TiledMMAINSA_8MMA_AtomIJNSA_23SM100_MMA_TF32_2x1SM_SSISM_SM_fLi256ELi64ELNSA_4UMMA5MajorE0ELSR_1ELNSQ_7ScaleInE0ELSS_0EEEEEENSA_6LayoutINSB_IJSE_SE_SE_EEENSB_IJNSC_ILi0EEESX_SX_EEEEENSB_IJNSA_10UnderscoreES10_S10_EEEEENS7_6detail27Sm100ImplicitGemmTileTraitsINSA_25SM100_TMA_2SM_LOAD_IM2COLENSA_14ComposedLayoutINSA_7SwizzleILi3ELi4ELi3EEENSA_18smem_ptr_flag_bitsILi32EEENSV_INSB_IJNSC_ILi8EEESJ_EEENSB_IJSJ_SE_EEEEEEEvEENS14_INSA_18SM100_TMA_2SM_LOADENS16_INS17_ILi2ELi5ELi2EEES1A_NSV_INSB_IJSJ_NSC_ILi4EEEEEENSB_IJSE_SJ_EEEEEEEvEEEENS_8epilogue10collective18CollectiveEpilogueINS1Q_23Sm100TmaWarpSpecializedILi4ELi2ELi16ELb1ELb0EEEJNSB_IJNSC_ILi128EEESI_SK_EEENSB_IJNSV_IS1V_SE_EENSV_INSC_ILi16EEESE_EEEEESM_NSB_IJNSB_IJlllEEESE_SX_EEESM_S22_NS1Q_6fusion15FusionCallbacksIS1U_NS23_17LinearCombinationISM_fSM_fLNS_15FloatRoundStyleE2EEES1W_S20_JEEENSA_5SM1004TMEM4LOAD26SM100_TMEM_LOAD_32dp32b16xENSA_20SM90_TMA_LOAD_IM2COLENS16_INS17_ILi2ELi4ELi3EEES1A_NSV_INSB_IJS1B_S1Y_EEENSB_IJS1Y_SE_EEEEEEENSA_39AutoVectorizingCopyWithAssumedAlignmentILi128EEENSA_21SM90_TMA_STORE_IM2COLES2I_S2K_S2K_EEEvvEEEEvNT_6ParamsE,"aw",@nobits
	.sectionflags	@""
	.align	16
	.zero		1024


//--------------------- .nv.shared.reserved.0     --------------------------
	.section	.nv.shared.reserved.0,"aw",@nobits
	.weak		__nv_reservedSMEM_offset_0_alias
	.size		__nv_reservedSMEM_offset_0_alias, 0, 64
	.other		__nv_reservedSMEM_offset_0_alias,@"STO_CUDA_RESERVED_SHARED STV_DEFAULT"
__nv_reservedSMEM_offset_0_alias:
	.zero		0
.nv.shared.reserved.0:
	.zero		64
	.weak		__nv_reservedSMEM_tcgen05_partition
	.type		__nv_reservedSMEM_tcgen05_partition,@object
	.size		__nv_reservedSMEM_tcgen05_partition,(.L_0 - __nv_reservedSMEM_tcgen05_partition)
__nv_reservedSMEM_tcgen05_partition:
	.zero		32
.L_0:


//--------------------- .nv.global                --------------------------
	.section	.nv.global,"aw",@nobits
.nv.global:
	.type		_ZN39_INTERNAL_3d2a5042_4_k_cu_2d4f4b7f_28104cute1_E,@object
	.size		_ZN39_INTERNAL_3d2a5042_4_k_cu_2d4f4b7f_28104cute1_E,(_ZN39_INTERNAL_3d2a5042_4_k_cu_2d4f4b7f_28104cuda3std3__45__cpo6cbeginE - _ZN39_INTERNAL_3d2a5042_4_k_cu_2d4f4b7f_28104cute1_E)
_ZN39_INTERNAL_3d2a5042_4_k_cu_2d4f4b7f_28104cute1_E:
	.zero		1
	.type		_ZN39_INTERNAL_3d2a5042_4_k_cu_2d4f4b7f_28104cuda3std3__45__cpo6cbeginE,@object
	.size		_ZN39_INTERNAL_3d2a5042_4_k_cu_2d4f4b7f_28104cuda3std3__45__cpo6cbeginE,(_ZN39_INTERNAL_3d2a5042_4_k_cu_2d4f4b7f_28104cuda3std3__48in_placeE - _ZN39_INTERNAL_3d2a5042_4_k_cu_2d4f4b7f_28104cuda3std3__45__cpo6cbeginE)
_ZN39_INTERNAL_3d2a5042_4_k_cu_2d4f4b7f_28104cuda3std3__45__cpo6cbeginE:
	.zero		1
	.type		_ZN39_INTERNAL_3d2a5042_4_k_cu_2d4f4b7f_28104cuda3std3__48in_placeE,@object
	.size		_ZN39_INTERNAL_3d2a5042_4_k_cu_2d4f4b7f_28104cuda3std3__48in_placeE,(_ZN39_INTERNAL_3d2a5042_4_k_cu_2d4f4b7f_28104cuda3std6ranges3__45__cpo9iter_moveE - _ZN39_INTERNAL_3d2a5042_4_k_cu_2d4f4b7f_28104cuda3std3__48in_placeE)
_ZN39_INTERNAL_3d2a5042_4_k_cu_2d4f4b7f_28104cuda3std3__48in_placeE:
	.zero		1
	.type		_ZN39_INTERNAL_3d2a5042_4_k_cu_2d4f4b7f_28104cuda3std6ranges3__45__cpo9iter_moveE,@object
	.size		_ZN39_INTERNAL_3d2a5042_4_k_cu_2d4f4b7f_28104cuda3std6ranges3__45__cpo9iter_moveE,(_ZN39_INTERNAL_3d2a5042_4_k_cu_2d4f4b7f_28104cuda3std3__45__cpo5beginE - _ZN39_INTERNAL_3d2a5042_4_k_cu_2d4f4b7f_28104cuda3std6ranges3__45__cpo9iter_moveE)
_ZN39_INTERNAL_3d2a5042_4_k_cu_2d4f4b7f_28104cuda3std6ranges3__45__cpo9iter_moveE:
	.zero		1
	.type		_ZN39_INTERNAL_3d2a5042_4_k_cu_2d4f4b7f_28104cuda3std3__45__cpo5beginE,@object
	.size		_ZN39_INTERNAL_3d2a5042_4_k_cu_2d4f4b7f_28104cuda3std3__45__cpo5beginE,(_ZN39_INTERNAL_3d2a5042_4_k_cu_2d4f4b7f_28104cuda3std3__441_GLOBAL__N__3d2a5042_4_k_cu_2d4f4b7f_28106ignoreE - _ZN39_INTERNAL_3d2a5042_4_k_cu_2d4f4b7f_28104cuda3std3__45__cpo5beginE)
_ZN39_INTERNAL_3d2a5042_4_k_cu_2d4f4b7f_28104cuda3std3__45__cpo5beginE:
	.zero		1
	.type		_ZN39_INTERNAL_3d2a5042_4_k_cu_2d4f4b7f_28104cuda3std3__441_GLOBAL__N__3d2a5042_4_k_cu_2d4f4b7f_28106ignoreE,@object
	.size		_ZN39_INTERNAL_3d2a5042_4_k_cu_2d4f4b7f_28104cuda3std3__441_GLOBAL__N__3d2a5042_4_k_cu_2d4f4b7f_28106ignoreE,(_ZN39_INTERNAL_3d2a5042_4_k_cu_2d4f4b7f_28104cute7productE - _ZN39_INTERNAL_3d2a5042_4_k_cu_2d4f4b7f_28104cuda3std3__441_GLOBAL__N__3d2a5042_4_k_cu_2d4f4b7f_28106ignoreE)
_ZN39_INTERNAL_3d2a5042_4_k_cu_2d4f4b7f_28104cuda3std3__441_GLOBAL__N__3d2a5042_4_k_cu_2d4f4b7f_28106ignoreE:
	.zero		1
	.type		_ZN39_INTERNAL_3d2a5042_4_k_cu_2d4f4b7f_28104cute7productE,@object
	.size		_ZN39_INTERNAL_3d2a5042_4_k_cu_2d4f4b7f_28104cute7productE,(_ZN39_INTERNAL_3d2a5042_4_k_cu_2d4f4b7f_28104cuda3std3__45__cpo3endE - _ZN39_INTERNAL_3d2a5042_4_k_cu_2d4f4b7f_28104cute7productE)
_ZN39_INTERNAL_3d2a5042_4_k_cu_2d4f4b7f_28104cute7productE:
	.zero		1
	.type		_ZN39_INTERNAL_3d2a5042_4_k_cu_2d4f4b7f_28104cuda3std3__45__cpo3endE,@object
	.size		_ZN39_INTERNAL_3d2a5042_4_k_cu_2d4f4b7f_28104cuda3std3__45__cpo3endE,(_ZN39_INTERNAL_3d2a5042_4_k_cu_2d4f4b7f_28104cuda3std3__419piecewise_constructE - _ZN39_INTERNAL_3d2a5042_4_k_cu_2d4f4b7f_28104cuda3std3__45__cpo3endE)
_ZN39_INTERNAL_3d2a5042_4_k_cu_2d4f4b7f_28104cuda3std3__45__cpo3endE:
	.zero		1
	.type		_ZN39_INTERNAL_3d2a5042_4_k_cu_2d4f4b7f_28104cuda3std3__419piecewise_constructE,@object
	.size		_ZN39_INTERNAL_3d2a5042_4_k_cu_2d4f4b7f_28104cuda3std3__419piecewise_constructE,(_ZN39_INTERNAL_3d2a5042_4_k_cu_2d4f4b7f_28104cuda3std3__45__cpo4cendE - _ZN39_INTERNAL_3d2a5042_4_k_cu_2d4f4b7f_28104cuda3std3__419piecewise_constructE)
_ZN39_INTERNAL_3d2a5042_4_k_cu_2d4f4b7f_28104cuda3std3__419piecewise_constructE:
	.zero		1
	.type		_ZN39_INTERNAL_3d2a5042_4_k_cu_2d4f4b7f_28104cuda3std3__45__cpo4cendE,@object
	.size		_ZN39_INTERNAL_3d2a5042_4_k_cu_2d4f4b7f_28104cuda3std3__45__cpo4cendE,(_ZN39_INTERNAL_3d2a5042_4_k_cu_2d4f4b7f_28104cuda3std6ranges3__45__cpo4swapE - _ZN39_INTERNAL_3d2a5042_4_k_cu_2d4f4b7f_28104cuda3std3__45__cpo4cendE)
_ZN39_INTERNAL_3d2a5042_4_k_cu_2d4f4b7f_28104cuda3std3__45__cpo4cendE:
	.zero		1
	.type		_ZN39_INTERNAL_3d2a5042_4_k_cu_2d4f4b7f_28104cuda3std6ranges3__45__cpo4swapE,@object
	.size		_ZN39_INTERNAL_3d2a5042_4_k_cu_2d4f4b7f_28104cuda3std6ranges3__45__cpo4swapE,(.L_10 - _ZN39_INTERNAL_3d2a5042_4_k_cu_2d4f4b7f_28104cuda3std6ranges3__45__cpo4swapE)
_ZN39_INTERNAL_3d2a5042_4_k_cu_2d4f4b7f_28104cuda3std6ranges3__45__cpo4swapE:
	.zero		1
.L_10:


//--------------------- .nv.constant0._ZN7cutlass13device_kernelINS_4conv6kernel13ConvUniversalINS1_16ConvProblemShapeILNS1_8OperatorE1ELi2EEENS1_10collective14CollectiveConvINS1_47MainloopSm100TmaUmmaWarpSpecializedImplicitGemmILS5_1ELi9ELi2ELi1ELi2EN4cute5tupleIJNSA_1CILi2EEENSC_ILi1EEESE_EEEEENSB_IJNSC_ILi256EEENSC_ILi64EEENSB_IJNSC_ILi32EEEEEEEEENS_10tfloat32_tESM_NSA_8TiledMMAINSA_8MMA_AtomIJNSA_23SM100_MMA_TF32_2x1SM_SSISM_SM_fLi256ELi64ELNSA_4UMMA5MajorE0ELSR_1ELNSQ_7ScaleInE0ELSS_0EEEEEENSA_6LayoutINSB_IJSE_SE_SE_EEENSB_IJNSC_ILi0EEESX_SX_EEEEENSB_IJNSA_10UnderscoreES10_S10_EEEEENS7_6detail27Sm100ImplicitGemmTileTraitsINSA_25SM100_TMA_2SM_LOAD_IM2COLENSA_14ComposedLayoutINSA_7SwizzleILi3ELi4ELi3EEENSA_18smem_ptr_flag_bitsILi32EEENSV_INSB_IJNSC_ILi8EEESJ_EEENSB_IJSJ_SE_EEEEEEEvEENS14_INSA_18SM100_TMA_2SM_LOADENS16_INS17_ILi2ELi5ELi2EEES1A_NSV_INSB_IJSJ_NSC_ILi4EEEEEENSB_IJSE_SJ_EEEEEEEvEEEENS_8epilogue10collective18CollectiveEpilogueINS1Q_23Sm100TmaWarpSpecializedILi4ELi2ELi16ELb1ELb0EEEJNSB_IJNSC_ILi128EEESI_SK_EEENSB_IJNSV_IS1V_SE_EENSV_INSC_ILi16EEESE_EEEEESM_NSB_IJNSB_IJlllEEESE_SX_EEESM_S22_NS1Q_6fusion15FusionCallbacksIS1U_NS23_17LinearCombinationISM_fSM_fLNS_15FloatRoundStyleE2EEES1W_S20_JEEENSA_5SM1004TMEM4LOAD26SM100_TMEM_LOAD_32dp32b16xENSA_20SM90_TMA_LOAD_IM2COLENS16_INS17_ILi2ELi4ELi3EEES1A_NSV_INSB_IJS1B_S1Y_EEENSB_IJS1Y_SE_EEEEEEENSA_39AutoVectorizingCopyWithAssumedAlignmentILi128EEENSA_21SM90_TMA_STORE_IM2COLES2I_S2K_S2K_EEEvvEEEEvNT_6ParamsE --------------------------
	.section	.nv.constant0._ZN7cutlass13device_kernelINS_4conv6kernel13ConvUniversalINS1_16ConvProblemShapeILNS1_8OperatorE1ELi2EEENS1_10collective14CollectiveConvINS1_47MainloopSm100TmaUmmaWarpSpecializedImplicitGemmILS5_1ELi9ELi2ELi1ELi2EN4cute5tupleIJNSA_1CILi2EEENSC_ILi1EEESE_EEEEENSB_IJNSC_ILi256EEENSC_ILi64EEENSB_IJNSC_ILi32EEEEEEEEENS_10tfloat32_tESM_NSA_8TiledMMAINSA_8MMA_AtomIJNSA_23SM100_MMA_TF32_2x1SM_SSISM_SM_fLi256ELi64ELNSA_4UMMA5MajorE0ELSR_1ELNSQ_7ScaleInE0ELSS_0EEEEEENSA_6LayoutINSB_IJSE_SE_SE_EEENSB_IJNSC_ILi0EEESX_SX_EEEEENSB_IJNSA_10UnderscoreES10_S10_EEEEENS7_6detail27Sm100ImplicitGemmTileTraitsINSA_25SM100_TMA_2SM_LOAD_IM2COLENSA_14ComposedLayoutINSA_7SwizzleILi3ELi4ELi3EEENSA_18smem_ptr_flag_bitsILi32EEENSV_INSB_IJNSC_ILi8EEESJ_EEENSB_IJSJ_SE_EEEEEEEvEENS14_INSA_18SM100_TMA_2SM_LOADENS16_INS17_ILi2ELi5ELi2EEES1A_NSV_INSB_IJSJ_NSC_ILi4EEEEEENSB_IJSE_SJ_EEEEEEEvEEEENS_8epilogue10collective18CollectiveEpilogueINS1Q_23Sm100TmaWarpSpecializedILi4ELi2ELi16ELb1ELb0EEEJNSB_IJNSC_ILi128EEESI_SK_EEENSB_IJNSV_IS1V_SE_EENSV_INSC_ILi16EEESE_EEEEESM_NSB_IJNSB_IJlllEEESE_SX_EEESM_S22_NS1Q_6fusion15FusionCallbacksIS1U_NS23_17LinearCombinationISM_fSM_fLNS_15FloatRoundStyleE2EEES1W_S20_JEEENSA_5SM1004TMEM4LOAD26SM100_TMEM_LOAD_32dp32b16xENSA_20SM90_TMA_LOAD_IM2COLENS16_INS17_ILi2ELi4ELi3EEES1A_NSV_INSB_IJS1B_S1Y_EEENSB_IJS1Y_SE_EEEEEEENSA_39AutoVectorizingCopyWithAssumedAlignmentILi128EEENSA_21SM90_TMA_STORE_IM2COLES2I_S2K_S2K_EEEvvEEEEvNT_6ParamsE,"a",@progbits
	.sectionflags	@""
	.align	4
.nv.constant0._ZN7cutlass13device_kernelINS_4conv6kernel13ConvUniversalINS1_16ConvProblemShapeILNS1_8OperatorE1ELi2EEENS1_10collective14CollectiveConvINS1_47MainloopSm100TmaUmmaWarpSpecializedImplicitGemmILS5_1ELi9ELi2ELi1ELi2EN4cute5tupleIJNSA_1CILi2EEENSC_ILi1EEESE_EEEEENSB_IJNSC_ILi256EEENSC_ILi64EEENSB_IJNSC_ILi32EEEEEEEEENS_10tfloat32_tESM_NSA_8TiledMMAINSA_8MMA_AtomIJNSA_23SM100_MMA_TF32_2x1SM_SSISM_SM_fLi256ELi64ELNSA_4UMMA5MajorE0ELSR_1ELNSQ_7ScaleInE0ELSS_0EEEEEENSA_6LayoutINSB_IJSE_SE_SE_EEENSB_IJNSC_ILi0EEESX_SX_EEEEENSB_IJNSA_10UnderscoreES10_S10_EEEEENS7_6detail27Sm100ImplicitGemmTileTraitsINSA_25SM100_TMA_2SM_LOAD_IM2COLENSA_14ComposedLayoutINSA_7SwizzleILi3ELi4ELi3EEENSA_18smem_ptr_flag_bitsILi32EEENSV_INSB_IJNSC_ILi8EEESJ_EEENSB_IJSJ_SE_EEEEEEEvEENS14_INSA_18SM100_TMA_2SM_LOADENS16_INS17_ILi2ELi5ELi2EEES1A_NSV_INSB_IJSJ_NSC_ILi4EEEEEENSB_IJSE_SJ_EEEEEEEvEEEENS_8epilogue10collective18CollectiveEpilogueINS1Q_23Sm100TmaWarpSpecializedILi4ELi2ELi16ELb1ELb0EEEJNSB_IJNSC_ILi128EEESI_SK_EEENSB_IJNSV_IS1V_SE_EENSV_INSC_ILi16EEESE_EEEEESM_NSB_IJNSB_IJlllEEESE_SX_EEESM_S22_NS1Q_6fusion15FusionCallbacksIS1U_NS23_17LinearCombinationISM_fSM_fLNS_15FloatRoundStyleE2EEES1W_S20_JEEENSA_5SM1004TMEM4LOAD26SM100_TMEM_LOAD_32dp32b16xENSA_20SM90_TMA_LOAD_IM2COLENS16_INS17_ILi2ELi4ELi3EEES1A_NSV_INSB_IJS1B_S1Y_EEENSB_IJS1Y_SE_EEEEEEENSA_39AutoVectorizingCopyWithAssumedAlignmentILi128EEENSA_21SM90_TMA_STORE_IM2COLES2I_S2K_S2K_EEEvvEEEEvNT_6ParamsE:
	.zero		2944


//--------------------- SYMBOLS --------------------------

	.type		.nv.reservedSmem.offset0,@object
	.size		.nv.reservedSmem.offset0,0x4
	.type		.nv.reservedSmem.cap,@object
	.size		.nv.reservedSmem.cap,0x4
	.type		__assertfail,@function
